	.target	sm_90a

	.elftype	@"ET_EXEC"


//--------------------- .note.nv.tkinfo           --------------------------
	.section	.note.nv.tkinfo,"",@"SHT_NOTE"
	.sectionflags	@"SHF_NOTE_NV_TKINFO"
	.tkinfo
        /*0018*/ 	.word	0x00000002
        /*0030*/ 	.string	""
        /*0030*/ 	.string	"ptxas"
        /*0030*/ 	.string	"Cuda compilation tools, release 13.0, V13.0.88"
        /*0030*/ 	.string	"Build cuda_13.0.r13.0/compiler.36424714_0"
        /*0030*/ 	.string	"-arch sm_90a -m 64 "



//--------------------- .note.nv.cuinfo           --------------------------
	.section	.note.nv.cuinfo,"",@"SHT_NOTE"
	.sectionflags	@"SHF_NOTE_NV_CUINFO"
        /*0018*/ 	.short	0x0002
        /*001a*/ 	.short	0x005a
        /*001c*/ 	.short	0x0082
	.zero		2


//--------------------- .nv.info                  --------------------------
	.section	.nv.info,"",@"SHT_CUDA_INFO"
	.align	4


	//----- nvinfo : EIATTR_REGCOUNT
	.align		4
        /*0000*/ 	.byte	0x04, 0x2f
        /*0002*/ 	.short	(.L_15 - .L_14)
	.align		4
.L_14:
        /*0004*/ 	.word	index@(_ZN7cutlass13device_kernelINS_4gemm6kernel13GemmUniversalIN4cute5tupleIJiiiiEEENS1_10collective13CollectiveMmaINS1_34MainloopSm90TmaGmmaWarpSpecializedILi4ENS5_IJNS4_1CILi1EEESB_SB_EEENS1_32KernelTmaWarpSpecializedPingpongEEENS5_IJNSA_ILi64EEESF_NSA_ILi32EEEEEENS_10tfloat32_tENS5_IJlSB_lEEESI_SJ_NS4_8TiledMMAINS4_8MMA_AtomIJNS4_4SM904GMMA29MMA_64x64x8_F32TF32TF32_SS_TNILNSN_7ScaleInE1ELSP_1EEEEEENS4_6LayoutISC_NS5_IJNSA_ILi0EEEST_ST_EEEEENS5_IJNS4_10UnderscoreESW_SW_EEEEENS4_13SM90_TMA_LOADENS4_14ComposedLayoutINS4_7SwizzleILi3ELi4ELi3EEENS4_18smem_ptr_flag_bitsILi32EEENSS_INS5_IJNSA_ILi8EEESG_EEENS5_IJSG_SB_EEEEEEEvNS4_8identityESZ_S19_vS1A_EENS_8epilogue10collective6detail29Sm90TmaWarpSpecializedAdapterINS1D_15DefaultEpilogueISI_SJ_SJ_NS1C_6thread17LinearCombinationISI_Li1EffLNS1H_9ScaleType4KindE0ELNS_15FloatRoundStyleE2ESI_EENS1_15EpilogueDefaultEEEEEvvEEEEvNT_6ParamsE)
        /*0008*/ 	.word	0x000000a8


	//----- nvinfo : EIATTR_FRAME_SIZE
	.align		4
.L_15:
        /*000c*/ 	.byte	0x04, 0x11
        /*000e*/ 	.short	(.L_17 - .L_16)
	.align		4
.L_16:
        /*0010*/ 	.word	index@(_ZN7cutlass13device_kernelINS_4gemm6kernel13GemmUniversalIN4cute5tupleIJiiiiEEENS1_10collective13CollectiveMmaINS1_34MainloopSm90TmaGmmaWarpSpecializedILi4ENS5_IJNS4_1CILi1EEESB_SB_EEENS1_32KernelTmaWarpSpecializedPingpongEEENS5_IJNSA_ILi64EEESF_NSA_ILi32EEEEEENS_10tfloat32_tENS5_IJlSB_lEEESI_SJ_NS4_8TiledMMAINS4_8MMA_AtomIJNS4_4SM904GMMA29MMA_64x64x8_F32TF32TF32_SS_TNILNSN_7ScaleInE1ELSP_1EEEEEENS4_6LayoutISC_NS5_IJNSA_ILi0EEEST_ST_EEEEENS5_IJNS4_10UnderscoreESW_SW_EEEEENS4_13SM90_TMA_LOADENS4_14ComposedLayoutINS4_7SwizzleILi3ELi4ELi3EEENS4_18smem_ptr_flag_bitsILi32EEENSS_INS5_IJNSA_ILi8EEESG_EEENS5_IJSG_SB_EEEEEEEvNS4_8identityESZ_S19_vS1A_EENS_8epilogue10collective6detail29Sm90TmaWarpSpecializedAdapterINS1D_15DefaultEpilogueISI_SJ_SJ_NS1C_6thread17LinearCombinationISI_Li1EffLNS1H_9ScaleType4KindE0ELNS_15FloatRoundStyleE2ESI_EENS1_15EpilogueDefaultEEEEEvvEEEEvNT_6ParamsE)
        /*0014*/ 	.word	0x00000000


	//----- nvinfo : EIATTR_MIN_STACK_SIZE
	.align		4
.L_17:
        /*0018*/ 	.byte	0x04, 0x12
        /*001a*/ 	.short	(.L_19 - .L_18)
	.align		4
.L_18:
        /*001c*/ 	.word	index@(_ZN7cutlass13device_kernelINS_4gemm6kernel13GemmUniversalIN4cute5tupleIJiiiiEEENS1_10collective13CollectiveMmaINS1_34MainloopSm90TmaGmmaWarpSpecializedILi4ENS5_IJNS4_1CILi1EEESB_SB_EEENS1_32KernelTmaWarpSpecializedPingpongEEENS5_IJNSA_ILi64EEESF_NSA_ILi32EEEEEENS_10tfloat32_tENS5_IJlSB_lEEESI_SJ_NS4_8TiledMMAINS4_8MMA_AtomIJNS4_4SM904GMMA29MMA_64x64x8_F32TF32TF32_SS_TNILNSN_7ScaleInE1ELSP_1EEEEEENS4_6LayoutISC_NS5_IJNSA_ILi0EEEST_ST_EEEEENS5_IJNS4_10UnderscoreESW_SW_EEEEENS4_13SM90_TMA_LOADENS4_14ComposedLayoutINS4_7SwizzleILi3ELi4ELi3EEENS4_18smem_ptr_flag_bitsILi32EEENSS_INS5_IJNSA_ILi8EEESG_EEENS5_IJSG_SB_EEEEEEEvNS4_8identityESZ_S19_vS1A_EENS_8epilogue10collective6detail29Sm90TmaWarpSpecializedAdapterINS1D_15DefaultEpilogueISI_SJ_SJ_NS1C_6thread17LinearCombinationISI_Li1EffLNS1H_9ScaleType4KindE0ELNS_15FloatRoundStyleE2ESI_EENS1_15EpilogueDefaultEEEEEvvEEEEvNT_6ParamsE)
        /*0020*/ 	.word	0x00000000
.L_19:


//--------------------- .nv.compat                --------------------------
	.section	.nv.compat,"",@"SHT_CUDA_COMPAT_INFO"
	.align	4
        /*0000*/ 	.byte	0x02, 0x09, 0x01, 0x00, 0x02, 0x02, 0x04, 0x00, 0x02, 0x05, 0x05, 0x00, 0x03, 0x07, 0x01, 0x01
        /*0010*/ 	.byte	0x02, 0x03, 0x01, 0x00, 0x02, 0x06, 0x01, 0x00, 0x04, 0x0b, 0x08, 0x00, 0x00, 0x00, 0x00, 0x00
        /*0020*/ 	.byte	0x00, 0x00, 0x00, 0x00


//--------------------- .nv.info._ZN7cutlass13device_kernelINS_4gemm6kernel13GemmUniversalIN4cute5tupleIJiiiiEEENS1_10collective13CollectiveMmaINS1_34MainloopSm90TmaGmmaWarpSpecializedILi4ENS5_IJNS4_1CILi1EEESB_SB_EEENS1_32KernelTmaWarpSpecializedPingpongEEENS5_IJNSA_ILi64EEESF_NSA_ILi32EEEEEENS_10tfloat32_tENS5_IJlSB_lEEESI_SJ_NS4_8TiledMMAINS4_8MMA_AtomIJNS4_4SM904GMMA29MMA_64x64x8_F32TF32TF32_SS_TNILNSN_7ScaleInE1ELSP_1EEEEEENS4_6LayoutISC_NS5_IJNSA_ILi0EEEST_ST_EEEEENS5_IJNS4_10UnderscoreESW_SW_EEEEENS4_13SM90_TMA_LOADENS4_14ComposedLayoutINS4_7SwizzleILi3ELi4ELi3EEENS4_18smem_ptr_flag_bitsILi32EEENSS_INS5_IJNSA_ILi8EEESG_EEENS5_IJSG_SB_EEEEEEEvNS4_8identityESZ_S19_vS1A_EENS_8epilogue10collective6detail29Sm90TmaWarpSpecializedAdapterINS1D_15DefaultEpilogueISI_SJ_SJ_NS1C_6thread17LinearCombinationISI_Li1EffLNS1H_9ScaleType4KindE0ELNS_15FloatRoundStyleE2ESI_EENS1_15EpilogueDefaultEEEEEvvEEEEvNT_6ParamsE --------------------------
	.section	.nv.info._ZN7cutlass13device_kernelINS_4gemm6kernel13GemmUniversalIN4cute5tupleIJiiiiEEENS1_10collective13CollectiveMmaINS1_34MainloopSm90TmaGmmaWarpSpecializedILi4ENS5_IJNS4_1CILi1EEESB_SB_EEENS1_32KernelTmaWarpSpecializedPingpongEEENS5_IJNSA_ILi64EEESF_NSA_ILi32EEEEEENS_10tfloat32_tENS5_IJlSB_lEEESI_SJ_NS4_8TiledMMAINS4_8MMA_AtomIJNS4_4SM904GMMA29MMA_64x64x8_F32TF32TF32_SS_TNILNSN_7ScaleInE1ELSP_1EEEEEENS4_6LayoutISC_NS5_IJNSA_ILi0EEEST_ST_EEEEENS5_IJNS4_10UnderscoreESW_SW_EEEEENS4_13SM90_TMA_LOADENS4_14ComposedLayoutINS4_7SwizzleILi3ELi4ELi3EEENS4_18smem_ptr_flag_bitsILi32EEENSS_INS5_IJNSA_ILi8EEESG_EEENS5_IJSG_SB_EEEEEEEvNS4_8identityESZ_S19_vS1A_EENS_8epilogue10collective6detail29Sm90TmaWarpSpecializedAdapterINS1D_15DefaultEpilogueISI_SJ_SJ_NS1C_6thread17LinearCombinationISI_Li1EffLNS1H_9ScaleType4KindE0ELNS_15FloatRoundStyleE2ESI_EENS1_15EpilogueDefaultEEEEEvvEEEEvNT_6ParamsE,"",@"SHT_CUDA_INFO"
	.sectionflags	@""
	.align	4


	//----- nvinfo : EIATTR_CUDA_API_VERSION
	.align		4
        /*0000*/ 	.byte	0x04, 0x37
        /*0002*/ 	.short	(.L_21 - .L_20)
.L_20:
        /*0004*/ 	.word	0x00000082


	//----- nvinfo : EIATTR_KPARAM_INFO
	.align		4
.L_21:
        /*0008*/ 	.byte	0x04, 0x17
        /*000a*/ 	.short	(.L_23 - .L_22)
.L_22:
        /*000c*/ 	.word	0x00000000
        /*0010*/ 	.short	0x0000
        /*0012*/ 	.short	0x0070
        /*0014*/ 	.byte	0x00, 0xf0, 0x01, 0x10


	//----- nvinfo : EIATTR_SPARSE_MMA_MASK
	.align		4
.L_23:
        /*0018*/ 	.byte	0x03, 0x50
        /*001a*/ 	.short	0x0000


	//----- nvinfo : EIATTR_MAXREG_COUNT
	.align		4
        /*001c*/ 	.byte	0x03, 0x1b
        /*001e*/ 	.short	0x00a8


	//----- nvinfo : EIATTR_NUM_BARRIERS
	.align		4
        /*0020*/ 	.byte	0x02, 0x4c
        /*0022*/ 	.byte	0x01
	.zero		1


	//----- nvinfo : EIATTR_EXTERNS
	.align		4
        /*0024*/ 	.byte	0x04, 0x0f
        /*0026*/ 	.short	(.L_25 - .L_24)


	//   ....[0]....
	.align		4
.L_24:
        /*0028*/ 	.word	index@(__assertfail)


	//----- nvinfo : EIATTR_MERCURY_ISA_VERSION
	.align		4
.L_25:
        /*002c*/ 	.byte	0x03, 0x5f
        /*002e*/ 	.short	0x0101


	//----- nvinfo : EIATTR_INT_WARP_WIDE_INSTR_OFFSETS
	.align		4
        /*0030*/ 	.byte	0x04, 0x31
        /*0032*/ 	.short	(.L_27 - .L_26)


	//   ....[0]....
.L_26:
        /*0034*/ 	.word	0x00000470


	//   ....[1]....
        /*0038*/ 	.word	0x00000490


	//   ....[2]....
        /*003c*/ 	.word	0x00000510


	//   ....[3]....
        /*0040*/ 	.word	0x00000520


	//   ....[4]....
        /*0044*/ 	.word	0x00000530


	//   ....[5]....
        /*0048*/ 	.word	0x00000550


	//   ....[6]....
        /*004c*/ 	.word	0x000005b0


	//   ....[7]....
        /*0050*/ 	.word	0x000005d0


	//----- nvinfo : EIATTR_COOP_GROUP_MASK_REGIDS
	.align		4
.L_27:
        /*0054*/ 	.byte	0x04, 0x29
        /*0056*/ 	.short	(.L_29 - .L_28)


	//   ....[0]....
.L_28:
        /*0058*/ 	.word	0xffffffff


	//   ....[1]....
        /*005c*/ 	.word	0xffffffff


	//   ....[2]....
        /*0060*/ 	.word	0xffffffff


	//   ....[3]....
        /*0064*/ 	.word	0xffffffff


	//   ....[4]....
        /*0068*/ 	.word	0xffffffff


	//   ....[5]....
        /*006c*/ 	.word	0xffffffff


	//----- nvinfo : EIATTR_COOP_GROUP_INSTR_OFFSETS
	.align		4
.L_29:
        /*0070*/ 	.byte	0x04, 0x28
        /*0072*/ 	.short	(.L_31 - .L_30)


	//   ....[0]....
.L_30:
        /*0074*/ 	.word	0x00000050


	//   ....[1]....
        /*0078*/ 	.word	0x00000080


	//   ....[2]....
        /*007c*/ 	.word	0x00000180


	//   ....[3]....
        /*0080*/ 	.word	0x00000390


	//   ....[4]....
        /*0084*/ 	.word	0x000003d0


	//   ....[5]....
        /*0088*/ 	.word	0x00000410


	//----- nvinfo : EIATTR_REG_RECONFIG
	.align		4
.L_31:
        /*008c*/ 	.byte	0x01, 0x54
	.zero		2


	//----- nvinfo : EIATTR_SYSCALL_OFFSETS
	.align		4
        /*0090*/ 	.byte	0x04, 0x46
        /*0092*/ 	.short	(.L_33 - .L_32)


	//   ....[0]....
.L_32:
        /*0094*/ 	.word	0x00001720


	//----- nvinfo : EIATTR_MBARRIER_INSTR_OFFSETS
	.align		4
.L_33:
        /*0098*/ 	.byte	0x04, 0x39
        /*009a*/ 	.short	(.L_35 - .L_34)


	//   ....[0]....
.L_34:
        /*009c*/ 	.word	0x00000300
        /*00a0*/ 	.word	0x000000ff
        /*00a4*/ 	.word	0x00000000
        /*00a8*/ 	.short	0x0100
        /*00aa*/ 	.byte	0x09
	.zero		1


	//   ....[1]....
        /*00ac*/ 	.word	0x00000310
        /*00b0*/ 	.word	0x000000ff
        /*00b4*/ 	.word	0x00000020
        /*00b8*/ 	.short	0x0100
        /*00ba*/ 	.byte	0x09
	.zero		1


	//   ....[2]....
        /*00bc*/ 	.word	0x00000320
        /*00c0*/ 	.word	0x000000ff
        /*00c4*/ 	.word	0x00000008
        /*00c8*/ 	.short	0x0100
        /*00ca*/ 	.byte	0x09
	.zero		1


	//   ....[3]....
        /*00cc*/ 	.word	0x00000330
        /*00d0*/ 	.word	0x000000ff
        /*00d4*/ 	.word	0x00000028
        /*00d8*/ 	.short	0x0100
        /*00da*/ 	.byte	0x09
	.zero		1


	//   ....[4]....
        /*00dc*/ 	.word	0x00000340
        /*00e0*/ 	.word	0x000000ff
        /*00e4*/ 	.word	0x00000010
        /*00e8*/ 	.short	0x0100
        /*00ea*/ 	.byte	0x09
	.zero		1


	//   ....[5]....
        /*00ec*/ 	.word	0x00000350
        /*00f0*/ 	.word	0x000000ff
        /*00f4*/ 	.word	0x00000030
        /*00f8*/ 	.short	0x0100
        /*00fa*/ 	.byte	0x09
	.zero		1


	//   ....[6]....
        /*00fc*/ 	.word	0x00000360
        /*0100*/ 	.word	0x000000ff
        /*0104*/ 	.word	0x00000018
        /*0108*/ 	.short	0x0100
        /*010a*/ 	.byte	0x09
	.zero		1


	//   ....[7]....
        /*010c*/ 	.word	0x00000370
        /*0110*/ 	.word	0x000000ff
        /*0114*/ 	.word	0x00000038
        /*0118*/ 	.short	0x0100
        /*011a*/ 	.byte	0x09
	.zero		1


	//   ....[8]....
        /*011c*/ 	.word	0x000005f0
        /*0120*/ 	.word	0x000000ff
        /*0124*/ 	.word	0x00000070
        /*0128*/ 	.short	0x0100
        /*012a*/ 	.byte	0x09
	.zero		1


	//   ....[9]....
        /*012c*/ 	.word	0x00000600
        /*0130*/ 	.word	0x000000ff
        /*0134*/ 	.word	0x00000078
        /*0138*/ 	.short	0x0100
        /*013a*/ 	.byte	0x09
	.zero		1


	//   ....[10]....
        /*013c*/ 	.word	0x00000640
        /*0140*/ 	.word	0x000000ff
        /*0144*/ 	.word	0x00000050
        /*0148*/ 	.short	0x0100
        /*014a*/ 	.byte	0x0a
	.zero		1


	//   ....[11]....
        /*014c*/ 	.word	0x00000660
        /*0150*/ 	.word	0x000000ff
        /*0154*/ 	.word	0x00000058
        /*0158*/ 	.short	0x0100
        /*015a*/ 	.byte	0x0a
	.zero		1


	//   ....[12]....
        /*015c*/ 	.word	0x00000670
        /*0160*/ 	.word	0x000000ff
        /*0164*/ 	.word	0x00000060
        /*0168*/ 	.short	0x0100
        /*016a*/ 	.byte	0x0a
	.zero		1


	//   ....[13]....
        /*016c*/ 	.word	0x00000680
        /*0170*/ 	.word	0x000000ff
        /*0174*/ 	.word	0x00000068
        /*0178*/ 	.short	0x0100
        /*017a*/ 	.byte	0x0a
	.zero		1


	//   ....[14]....
        /*017c*/ 	.word	0x00001600
        /*0180*/ 	.word	0x0000003b
        /*0184*/ 	.word	0x00000000
        /*0188*/ 	.short	0x010a
        /*018a*/ 	.byte	0x31
	.zero		1


	//   ....[15]....
        /*018c*/ 	.word	0x000017b0
        /*0190*/ 	.word	0x00000003
        /*0194*/ 	.word	0x00000000
        /*0198*/ 	.short	0x010a
        /*019a*/ 	.byte	0x3f
	.zero		1


	//   ....[16]....
        /*019c*/ 	.word	0x000017f0
        /*01a0*/ 	.word	0x00000003
        /*01a4*/ 	.word	0x00000000
        /*01a8*/ 	.short	0x010a
        /*01aa*/ 	.byte	0x3f
	.zero		1


	//   ....[17]....
        /*01ac*/ 	.word	0x00001af0
        /*01b0*/ 	.word	0x000000ff
        /*01b4*/ 	.word	0x00000000
        /*01b8*/ 	.short	0x010a
        /*01ba*/ 	.byte	0x04
	.zero		1


	//   ....[18]....
        /*01bc*/ 	.word	0x00001b30
        /*01c0*/ 	.word	0x000000ff
        /*01c4*/ 	.word	0x00000000
        /*01c8*/ 	.short	0x010a
        /*01ca*/ 	.byte	0x04
	.zero		1


	//   ....[19]....
        /*01cc*/ 	.word	0x00001da0
        /*01d0*/ 	.word	0x000000ff
        /*01d4*/ 	.word	0x00000000
        /*01d8*/ 	.short	0x0101
        /*01da*/ 	.byte	0x04
	.zero		1


	//   ....[20]....
        /*01dc*/ 	.word	0x00001e90
        /*01e0*/ 	.word	0x0000003c
        /*01e4*/ 	.word	0x00000000
        /*01e8*/ 	.short	0x0101
        /*01ea*/ 	.byte	0x2c
	.zero		1


	//   ....[21]....
        /*01ec*/ 	.word	0x00001f50
        /*01f0*/ 	.word	0x000000ff
        /*01f4*/ 	.word	0x00000000
        /*01f8*/ 	.short	0x0101
        /*01fa*/ 	.byte	0x04
	.zero		1


	//   ....[22]....
        /*01fc*/ 	.word	0x00002000
        /*0200*/ 	.word	0x0000003b
        /*0204*/ 	.word	0x00000010
        /*0208*/ 	.short	0x010a
        /*020a*/ 	.byte	0x31
	.zero		1


	//   ....[23]....
        /*020c*/ 	.word	0x00004470
        /*0210*/ 	.word	0x0000003e
        /*0214*/ 	.word	0x00000000
        /*0218*/ 	.short	0x0101
        /*021a*/ 	.byte	0x2c
	.zero		1


	//   ....[24]....
        /*021c*/ 	.word	0x00004e50
        /*0220*/ 	.word	0x00000007
        /*0224*/ 	.word	0x00000020
        /*0228*/ 	.short	0x010a
        /*022a*/ 	.byte	0x3f
	.zero		1


	//   ....[25]....
        /*022c*/ 	.word	0x000051c0
        /*0230*/ 	.word	0x00000003
        /*0234*/ 	.word	0x00000078
        /*0238*/ 	.short	0x0101
        /*023a*/ 	.byte	0x3f
	.zero		1


	//   ....[26]....
        /*023c*/ 	.word	0x00005930
        /*0240*/ 	.word	0x00000007
        /*0244*/ 	.word	0x00000000
        /*0248*/ 	.short	0x010a
        /*024a*/ 	.byte	0x3f
	.zero		1


	//   ....[27]....
        /*024c*/ 	.word	0x000059b0
        /*0250*/ 	.word	0x00000009
        /*0254*/ 	.word	0x00000000
        /*0258*/ 	.short	0x010a
        /*025a*/ 	.byte	0x3f
	.zero		1


	//   ....[28]....
        /*025c*/ 	.word	0x00005a40
        /*0260*/ 	.word	0x00000006
        /*0264*/ 	.word	0x00000000
        /*0268*/ 	.short	0x010a
        /*026a*/ 	.byte	0x3f
	.zero		1


	//   ....[29]....
        /*026c*/ 	.word	0x00005ad0
        /*0270*/ 	.word	0x00000003
        /*0274*/ 	.word	0x00000000
        /*0278*/ 	.short	0x010a
        /*027a*/ 	.byte	0x3f
	.zero		1


	//   ....[30]....
        /*027c*/ 	.word	0x00005b30
        /*0280*/ 	.word	0x0000003d
        /*0284*/ 	.word	0x00000000
        /*0288*/ 	.short	0x010a
        /*028a*/ 	.byte	0x3f
	.zero		1


	//   ....[31]....
        /*028c*/ 	.word	0x00005b80
        /*0290*/ 	.word	0x00000003
        /*0294*/ 	.word	0x00000000
        /*0298*/ 	.short	0x010a
        /*029a*/ 	.byte	0x3f
	.zero		1


	//   ....[32]....
        /*029c*/ 	.word	0x00005be0
        /*02a0*/ 	.word	0x00000004
        /*02a4*/ 	.word	0x00000000
        /*02a8*/ 	.short	0x010a
        /*02aa*/ 	.byte	0x3f
	.zero		1


	//   ....[33]....
        /*02ac*/ 	.word	0x00005c30
        /*02b0*/ 	.word	0x0000003d
        /*02b4*/ 	.word	0x00000010
        /*02b8*/ 	.short	0x010a
        /*02ba*/ 	.byte	0x3f
	.zero		1


	//   ....[34]....
        /*02bc*/ 	.word	0x00005d00
        /*02c0*/ 	.word	0x00000007
        /*02c4*/ 	.word	0x00000020
        /*02c8*/ 	.short	0x010a
        /*02ca*/ 	.byte	0x3f
	.zero		1


	//   ....[35]....
        /*02cc*/ 	.word	0x00005dd0
        /*02d0*/ 	.word	0x00000007
        /*02d4*/ 	.word	0x00000000
        /*02d8*/ 	.short	0x010a
        /*02da*/ 	.byte	0x3f
	.zero		1


	//   ....[36]....
        /*02dc*/ 	.word	0x00005e20
        /*02e0*/ 	.word	0x00000009
        /*02e4*/ 	.word	0x00000000
        /*02e8*/ 	.short	0x010a
        /*02ea*/ 	.byte	0x3f
	.zero		1


	//   ....[37]....
        /*02ec*/ 	.word	0x00005e70
        /*02f0*/ 	.word	0x00000006
        /*02f4*/ 	.word	0x00000000
        /*02f8*/ 	.short	0x010a
        /*02fa*/ 	.byte	0x3f
	.zero		1


	//----- nvinfo : EIATTR_NUM_MBARRIERS
	.align		4
.L_35:
        /*02fc*/ 	.byte	0x03, 0x38
        /*02fe*/ 	.short	0x000e


	//----- nvinfo : EIATTR_EXIT_INSTR_OFFSETS
	.align		4
        /*0300*/ 	.byte	0x04, 0x1c
        /*0302*/ 	.short	(.L_37 - .L_36)


	//   ....[0]....
.L_36:
        /*0304*/ 	.word	0x00001240


	//   ....[1]....
        /*0308*/ 	.word	0x000012a0


	//   ....[2]....
        /*030c*/ 	.word	0x00004b80


	//   ....[3]....
        /*0310*/ 	.word	0x00004bb0


	//   ....[4]....
        /*0314*/ 	.word	0x00005b20


	//----- nvinfo : EIATTR_MAX_THREADS
	.align		4
.L_37:
        /*0318*/ 	.byte	0x04, 0x05
        /*031a*/ 	.short	(.L_39 - .L_38)
.L_38:
        /*031c*/ 	.word	0x00000180
        /*0320*/ 	.word	0x00000001
        /*0324*/ 	.word	0x00000001


	//----- nvinfo : EIATTR_CRS_STACK_SIZE
	.align		4
.L_39:
        /*0328*/ 	.byte	0x04, 0x1e
        /*032a*/ 	.short	(.L_41 - .L_40)
.L_40:
        /*032c*/ 	.word	0x00000000


	//----- nvinfo : EIATTR_CBANK_PARAM_SIZE
	.align		4
.L_41:
        /*0330*/ 	.byte	0x03, 0x19
        /*0332*/ 	.short	0x0470


	//----- nvinfo : EIATTR_PARAM_CBANK
	.align		4
        /*0334*/ 	.byte	0x04, 0x0a
        /*0336*/ 	.short	(.L_43 - .L_42)
	.align		4
.L_42:
        /*0338*/ 	.word	index@(.nv.constant0._ZN7cutlass13device_kernelINS_4gemm6kernel13GemmUniversalIN4cute5tupleIJiiiiEEENS1_10collective13CollectiveMmaINS1_34MainloopSm90TmaGmmaWarpSpecializedILi4ENS5_IJNS4_1CILi1EEESB_SB_EEENS1_32KernelTmaWarpSpecializedPingpongEEENS5_IJNSA_ILi64EEESF_NSA_ILi32EEEEEENS_10tfloat32_tENS5_IJlSB_lEEESI_SJ_NS4_8TiledMMAINS4_8MMA_AtomIJNS4_4SM904GMMA29MMA_64x64x8_F32TF32TF32_SS_TNILNSN_7ScaleInE1ELSP_1EEEEEENS4_6LayoutISC_NS5_IJNSA_ILi0EEEST_ST_EEEEENS5_IJNS4_10UnderscoreESW_SW_EEEEENS4_13SM90_TMA_LOADENS4_14ComposedLayoutINS4_7SwizzleILi3ELi4ELi3EEENS4_18smem_ptr_flag_bitsILi32EEENSS_INS5_IJNSA_ILi8EEESG_EEENS5_IJSG_SB_EEEEEEEvNS4_8identityESZ_S19_vS1A_EENS_8epilogue10collective6detail29Sm90TmaWarpSpecializedAdapterINS1D_15DefaultEpilogueISI_SJ_SJ_NS1C_6thread17LinearCombinationISI_Li1EffLNS1H_9ScaleType4KindE0ELNS_15FloatRoundStyleE2ESI_EENS1_15EpilogueDefaultEEEEEvvEEEEvNT_6ParamsE)
        /*033c*/ 	.short	0x0210
        /*033e*/ 	.short	0x0470


	//----- nvinfo : EIATTR_SW_WAR
	.align		4
.L_43:
        /*0340*/ 	.byte	0x04, 0x36
        /*0342*/ 	.short	(.L_45 - .L_44)
.L_44:
        /*0344*/ 	.word	0x00000008
.L_45:


//--------------------- .nv.callgraph             --------------------------
	.section	.nv.callgraph,"",@"SHT_CUDA_CALLGRAPH"
	.align	4
	.sectionentsize	8
	.align		4
        /*0000*/ 	.word	0x00000000
	.align		4
        /*0004*/ 	.word	0xffffffff
	.align		4
        /*0008*/ 	.word	index@(_ZN7cutlass13device_kernelINS_4gemm6kernel13GemmUniversalIN4cute5tupleIJiiiiEEENS1_10collective13CollectiveMmaINS1_34MainloopSm90TmaGmmaWarpSpecializedILi4ENS5_IJNS4_1CILi1EEESB_SB_EEENS1_32KernelTmaWarpSpecializedPingpongEEENS5_IJNSA_ILi64EEESF_NSA_ILi32EEEEEENS_10tfloat32_tENS5_IJlSB_lEEESI_SJ_NS4_8TiledMMAINS4_8MMA_AtomIJNS4_4SM904GMMA29MMA_64x64x8_F32TF32TF32_SS_TNILNSN_7ScaleInE1ELSP_1EEEEEENS4_6LayoutISC_NS5_IJNSA_ILi0EEEST_ST_EEEEENS5_IJNS4_10UnderscoreESW_SW_EEEEENS4_13SM90_TMA_LOADENS4_14ComposedLayoutINS4_7SwizzleILi3ELi4ELi3EEENS4_18smem_ptr_flag_bitsILi32EEENSS_INS5_IJNSA_ILi8EEESG_EEENS5_IJSG_SB_EEEEEEEvNS4_8identityESZ_S19_vS1A_EENS_8epilogue10collective6detail29Sm90TmaWarpSpecializedAdapterINS1D_15DefaultEpilogueISI_SJ_SJ_NS1C_6thread17LinearCombinationISI_Li1EffLNS1H_9ScaleType4KindE0ELNS_15FloatRoundStyleE2ESI_EENS1_15EpilogueDefaultEEEEEvvEEEEvNT_6ParamsE)
	.align		4
        /*000c*/ 	.word	index@(__assertfail)
	.align		4
        /*0010*/ 	.word	0x00000000
	.align		4
        /*0014*/ 	.word	0xfffffffe
	.align		4
        /*0018*/ 	.word	0x00000000
	.align		4
        /*001c*/ 	.word	0xfffffffd
	.align		4
        /*0020*/ 	.word	0x00000000
	.align		4
        /*0024*/ 	.word	0xfffffffc


//--------------------- .nv.constant4             --------------------------
	.section	.nv.constant4,"a",@progbits
	.align	8
	.align		8
.nv.constant4:
        /*0000*/ 	.dword	__assertfail
	.align		8
        /*0008*/ 	.dword	__unnamed_1
	.align		8
        /*0010*/ 	.dword	_ZN40_INTERNAL_95089d87_4_k_cu_c90ddc88_326554cuda3std3__45__cpo5beginE
	.align		8
        /*0018*/ 	.dword	_ZN40_INTERNAL_95089d87_4_k_cu_c90ddc88_326554cuda3std3__45__cpo3endE
	.align		8
        /*0020*/ 	.dword	_ZN40_INTERNAL_95089d87_4_k_cu_c90ddc88_326554cuda3std3__45__cpo6cbeginE
	.align		8
        /*0028*/ 	.dword	_ZN40_INTERNAL_95089d87_4_k_cu_c90ddc88_326554cuda3std3__45__cpo4cendE
	.align		8
        /*0030*/ 	.dword	_ZN40_INTERNAL_95089d87_4_k_cu_c90ddc88_326554cuda3std3__442_GLOBAL__N__95089d87_4_k_cu_c90ddc88_326556ignoreE
	.align		8
        /*0038*/ 	.dword	_ZN40_INTERNAL_95089d87_4_k_cu_c90ddc88_326554cuda3std3__419piecewise_constructE
	.align		8
        /*0040*/ 	.dword	_ZN40_INTERNAL_95089d87_4_k_cu_c90ddc88_326554cuda3std3__48in_placeE
	.align		8
        /*0048*/ 	.dword	_ZN40_INTERNAL_95089d87_4_k_cu_c90ddc88_326554cuda3std6ranges3__45__cpo4swapE
	.align		8
        /*0050*/ 	.dword	_ZN40_INTERNAL_95089d87_4_k_cu_c90ddc88_326554cuda3std6ranges3__45__cpo9iter_moveE
	.align		8
        /*0058*/ 	.dword	_ZN40_INTERNAL_95089d87_4_k_cu_c90ddc88_326554cute7productE
	.align		8
        /*0060*/ 	.dword	_ZN40_INTERNAL_95089d87_4_k_cu_c90ddc88_326554cute1_E
	.align		8
        /*0068*/ 	.dword	$str$22
	.align		8
        /*0070*/ 	.dword	$str$23


//--------------------- .text._ZN7cutlass13device_kernelINS_4gemm6kernel13GemmUniversalIN4cute5tupleIJiiiiEEENS1_10collective13CollectiveMmaINS1_34MainloopSm90TmaGmmaWarpSpecializedILi4ENS5_IJNS4_1CILi1EEESB_SB_EEENS1_32KernelTmaWarpSpecializedPingpongEEENS5_IJNSA_ILi64EEESF_NSA_ILi32EEEEEENS_10tfloat32_tENS5_IJlSB_lEEESI_SJ_NS4_8TiledMMAINS4_8MMA_AtomIJNS4_4SM904GMMA29MMA_64x64x8_F32TF32TF32_SS_TNILNSN_7ScaleInE1ELSP_1EEEEEENS4_6LayoutISC_NS5_IJNSA_ILi0EEEST_ST_EEEEENS5_IJNS4_10UnderscoreESW_SW_EEEEENS4_13SM90_TMA_LOADENS4_14ComposedLayoutINS4_7SwizzleILi3ELi4ELi3EEENS4_18smem_ptr_flag_bitsILi32EEENSS_INS5_IJNSA_ILi8EEESG_EEENS5_IJSG_SB_EEEEEEEvNS4_8identityESZ_S19_vS1A_EENS_8epilogue10collective6detail29Sm90TmaWarpSpecializedAdapterINS1D_15DefaultEpilogueISI_SJ_SJ_NS1C_6thread17LinearCombinationISI_Li1EffLNS1H_9ScaleType4KindE0ELNS_15FloatRoundStyleE2ESI_EENS1_15EpilogueDefaultEEEEEvvEEEEvNT_6ParamsE --------------------------
	.section	.text._ZN7cutlass13device_kernelINS_4gemm6kernel13GemmUniversalIN4cute5tupleIJiiiiEEENS1_10collective13CollectiveMmaINS1_34MainloopSm90TmaGmmaWarpSpecializedILi4ENS5_IJNS4_1CILi1EEESB_SB_EEENS1_32KernelTmaWarpSpecializedPingpongEEENS5_IJNSA_ILi64EEESF_NSA_ILi32EEEEEENS_10tfloat32_tENS5_IJlSB_lEEESI_SJ_NS4_8TiledMMAINS4_8MMA_AtomIJNS4_4SM904GMMA29MMA_64x64x8_F32TF32TF32_SS_TNILNSN_7ScaleInE1ELSP_1EEEEEENS4_6LayoutISC_NS5_IJNSA_ILi0EEEST_ST_EEEEENS5_IJNS4_10UnderscoreESW_SW_EEEEENS4_13SM90_TMA_LOADENS4_14ComposedLayoutINS4_7SwizzleILi3ELi4ELi3EEENS4_18smem_ptr_flag_bitsILi32EEENSS_INS5_IJNSA_ILi8EEESG_EEENS5_IJSG_SB_EEEEEEEvNS4_8identityESZ_S19_vS1A_EENS_8epilogue10collective6detail29Sm90TmaWarpSpecializedAdapterINS1D_15DefaultEpilogueISI_SJ_SJ_NS1C_6thread17LinearCombinationISI_Li1EffLNS1H_9ScaleType4KindE0ELNS_15FloatRoundStyleE2ESI_EENS1_15EpilogueDefaultEEEEEvvEEEEvNT_6ParamsE,"ax",@progbits
	.align	128
.text._ZN7cutlass13device_kernelINS_4gemm6kernel13GemmUniversalIN4cute5tupleIJiiiiEEENS1_10collective13CollectiveMmaINS1_34MainloopSm90TmaGmmaWarpSpecializedILi4ENS5_IJNS4_1CILi1EEESB_SB_EEENS1_32KernelTmaWarpSpecializedPingpongEEENS5_IJNSA_ILi64EEESF_NSA_ILi32EEEEEENS_10tfloat32_tENS5_IJlSB_lEEESI_SJ_NS4_8TiledMMAINS4_8MMA_AtomIJNS4_4SM904GMMA29MMA_64x64x8_F32TF32TF32_SS_TNILNSN_7ScaleInE1ELSP_1EEEEEENS4_6LayoutISC_NS5_IJNSA_ILi0EEEST_ST_EEEEENS5_IJNS4_10UnderscoreESW_SW_EEEEENS4_13SM90_TMA_LOADENS4_14ComposedLayoutINS4_7SwizzleILi3ELi4ELi3EEENS4_18smem_ptr_flag_bitsILi32EEENSS_INS5_IJNSA_ILi8EEESG_EEENS5_IJSG_SB_EEEEEEEvNS4_8identityESZ_S19_vS1A_EENS_8epilogue10collective6detail29Sm90TmaWarpSpecializedAdapterINS1D_15DefaultEpilogueISI_SJ_SJ_NS1C_6thread17LinearCombinationISI_Li1EffLNS1H_9ScaleType4KindE0ELNS_15FloatRoundStyleE2ESI_EENS1_15EpilogueDefaultEEEEEvvEEEEvNT_6ParamsE:
        .type           _ZN7cutlass13device_kernelINS_4gemm6kernel13GemmUniversalIN4cute5tupleIJiiiiEEENS1_10collective13CollectiveMmaINS1_34MainloopSm90TmaGmmaWarpSpecializedILi4ENS5_IJNS4_1CILi1EEESB_SB_EEENS1_32KernelTmaWarpSpecializedPingpongEEENS5_IJNSA_ILi64EEESF_NSA_ILi32EEEEEENS_10tfloat32_tENS5_IJlSB_lEEESI_SJ_NS4_8TiledMMAINS4_8MMA_AtomIJNS4_4SM904GMMA29MMA_64x64x8_F32TF32TF32_SS_TNILNSN_7ScaleInE1ELSP_1EEEEEENS4_6LayoutISC_NS5_IJNSA_ILi0EEEST_ST_EEEEENS5_IJNS4_10UnderscoreESW_SW_EEEEENS4_13SM90_TMA_LOADENS4_14ComposedLayoutINS4_7SwizzleILi3ELi4ELi3EEENS4_18smem_ptr_flag_bitsILi32EEENSS_INS5_IJNSA_ILi8EEESG_EEENS5_IJSG_SB_EEEEEEEvNS4_8identityESZ_S19_vS1A_EENS_8epilogue10collective6detail29Sm90TmaWarpSpecializedAdapterINS1D_15DefaultEpilogueISI_SJ_SJ_NS1C_6thread17LinearCombinationISI_Li1EffLNS1H_9ScaleType4KindE0ELNS_15FloatRoundStyleE2ESI_EENS1_15EpilogueDefaultEEEEEvvEEEEvNT_6ParamsE,@function
        .size           _ZN7cutlass13device_kernelINS_4gemm6kernel13GemmUniversalIN4cute5tupleIJiiiiEEENS1_10collective13CollectiveMmaINS1_34MainloopSm90TmaGmmaWarpSpecializedILi4ENS5_IJNS4_1CILi1EEESB_SB_EEENS1_32KernelTmaWarpSpecializedPingpongEEENS5_IJNSA_ILi64EEESF_NSA_ILi32EEEEEENS_10tfloat32_tENS5_IJlSB_lEEESI_SJ_NS4_8TiledMMAINS4_8MMA_AtomIJNS4_4SM904GMMA29MMA_64x64x8_F32TF32TF32_SS_TNILNSN_7ScaleInE1ELSP_1EEEEEENS4_6LayoutISC_NS5_IJNSA_ILi0EEEST_ST_EEEEENS5_IJNS4_10UnderscoreESW_SW_EEEEENS4_13SM90_TMA_LOADENS4_14ComposedLayoutINS4_7SwizzleILi3ELi4ELi3EEENS4_18smem_ptr_flag_bitsILi32EEENSS_INS5_IJNSA_ILi8EEESG_EEENS5_IJSG_SB_EEEEEEEvNS4_8identityESZ_S19_vS1A_EENS_8epilogue10collective6detail29Sm90TmaWarpSpecializedAdapterINS1D_15DefaultEpilogueISI_SJ_SJ_NS1C_6thread17LinearCombinationISI_Li1EffLNS1H_9ScaleType4KindE0ELNS_15FloatRoundStyleE2ESI_EENS1_15EpilogueDefaultEEEEEvvEEEEvNT_6ParamsE,(.L_x_132 - _ZN7cutlass13device_kernelINS_4gemm6kernel13GemmUniversalIN4cute5tupleIJiiiiEEENS1_10collective13CollectiveMmaINS1_34MainloopSm90TmaGmmaWarpSpecializedILi4ENS5_IJNS4_1CILi1EEESB_SB_EEENS1_32KernelTmaWarpSpecializedPingpongEEENS5_IJNSA_ILi64EEESF_NSA_ILi32EEEEEENS_10tfloat32_tENS5_IJlSB_lEEESI_SJ_NS4_8TiledMMAINS4_8MMA_AtomIJNS4_4SM904GMMA29MMA_64x64x8_F32TF32TF32_SS_TNILNSN_7ScaleInE1ELSP_1EEEEEENS4_6LayoutISC_NS5_IJNSA_ILi0EEEST_ST_EEEEENS5_IJNS4_10UnderscoreESW_SW_EEEEENS4_13SM90_TMA_LOADENS4_14ComposedLayoutINS4_7SwizzleILi3ELi4ELi3EEENS4_18smem_ptr_flag_bitsILi32EEENSS_INS5_IJNSA_ILi8EEESG_EEENS5_IJSG_SB_EEEEEEEvNS4_8identityESZ_S19_vS1A_EENS_8epilogue10collective6detail29Sm90TmaWarpSpecializedAdapterINS1D_15DefaultEpilogueISI_SJ_SJ_NS1C_6thread17LinearCombinationISI_Li1EffLNS1H_9ScaleType4KindE0ELNS_15FloatRoundStyleE2ESI_EENS1_15EpilogueDefaultEEEEEvvEEEEvNT_6ParamsE)
        .other          _ZN7cutlass13device_kernelINS_4gemm6kernel13GemmUniversalIN4cute5tupleIJiiiiEEENS1_10collective13CollectiveMmaINS1_34MainloopSm90TmaGmmaWarpSpecializedILi4ENS5_IJNS4_1CILi1EEESB_SB_EEENS1_32KernelTmaWarpSpecializedPingpongEEENS5_IJNSA_ILi64EEESF_NSA_ILi32EEEEEENS_10tfloat32_tENS5_IJlSB_lEEESI_SJ_NS4_8TiledMMAINS4_8MMA_AtomIJNS4_4SM904GMMA29MMA_64x64x8_F32TF32TF32_SS_TNILNSN_7ScaleInE1ELSP_1EEEEEENS4_6LayoutISC_NS5_IJNSA_ILi0EEEST_ST_EEEEENS5_IJNS4_10UnderscoreESW_SW_EEEEENS4_13SM90_TMA_LOADENS4_14ComposedLayoutINS4_7SwizzleILi3ELi4ELi3EEENS4_18smem_ptr_flag_bitsILi32EEENSS_INS5_IJNSA_ILi8EEESG_EEENS5_IJSG_SB_EEEEEEEvNS4_8identityESZ_S19_vS1A_EENS_8epilogue10collective6detail29Sm90TmaWarpSpecializedAdapterINS1D_15DefaultEpilogueISI_SJ_SJ_NS1C_6thread17LinearCombinationISI_Li1EffLNS1H_9ScaleType4KindE0ELNS_15FloatRoundStyleE2ESI_EENS1_15EpilogueDefaultEEEEEvvEEEEvNT_6ParamsE,@"STO_CUDA_ENTRY STV_DEFAULT"
_ZN7cutlass13device_kernelINS_4gemm6kernel13GemmUniversalIN4cute5tupleIJiiiiEEENS1_10collective13CollectiveMmaINS1_34MainloopSm90TmaGmmaWarpSpecializedILi4ENS5_IJNS4_1CILi1EEESB_SB_EEENS1_32KernelTmaWarpSpecializedPingpongEEENS5_IJNSA_ILi64EEESF_NSA_ILi32EEEEEENS_10tfloat32_tENS5_IJlSB_lEEESI_SJ_NS4_8TiledMMAINS4_8MMA_AtomIJNS4_4SM904GMMA29MMA_64x64x8_F32TF32TF32_SS_TNILNSN_7ScaleInE1ELSP_1EEEEEENS4_6LayoutISC_NS5_IJNSA_ILi0EEEST_ST_EEEEENS5_IJNS4_10UnderscoreESW_SW_EEEEENS4_13SM90_TMA_LOADENS4_14ComposedLayoutINS4_7SwizzleILi3ELi4ELi3EEENS4_18smem_ptr_flag_bitsILi32EEENSS_INS5_IJNSA_ILi8EEESG_EEENS5_IJSG_SB_EEEEEEEvNS4_8identityESZ_S19_vS1A_EENS_8epilogue10collective6detail29Sm90TmaWarpSpecializedAdapterINS1D_15DefaultEpilogueISI_SJ_SJ_NS1C_6thread17LinearCombinationISI_Li1EffLNS1H_9ScaleType4KindE0ELNS_15FloatRoundStyleE2ESI_EENS1_15EpilogueDefaultEEEEEvvEEEEvNT_6ParamsE:
[----:B------:R-:W0:Y:S01]  /*0000*/  LDC R1, c[0x0][0x28] ;  /* 0x00000a00ff017b82 */ /* 0x000e220000000800 */
[----:B------:R-:W1:Y:S01]  /*0010*/  S2R R4, SR_TID.X ;  /* 0x0000000000047919 */ /* 0x000e620000002100 */
[----:B------:R-:W-:Y:S01]  /*0020*/  ELECT P0, URZ, PT ;  /* 0x00000000003f782f */ /* 0x000fe20003800000 */
[----:B------:R-:W-:Y:S01]  /*0030*/  BSSY B0, `(.L_x_0) ;  /* 0x0000014000007945 */ /* 0x000fe20003800000 */
[----:B-1----:R-:W-:-:S05]  /*0040*/  SHF.R.U32.HI R0, RZ, 0x5, R4 ;  /* 0x00000005ff007819 */ /* 0x002fca0000011604 */
[----:B------:R-:W1:Y:S02]  /*0050*/  SHFL.IDX PT, R2, R0, RZ, 0x1f ;  /* 0x00001fff00027589 */ /* 0x000e6400000e0000 */
[----:B-1----:R-:W-:Y:S02]  /*0060*/  R2UR UR8, R2 ;  /* 0x00000000020872ca */ /* 0x002fe400000e0000 */
[----:B------:R-:W-:-:S05]  /*0070*/  SHF.R.U32.HI R2, RZ, 0x7, R4 ;  /* 0x00000007ff027819 */ /* 0x000fca0000011604 */
[----:B------:R1:W2:Y:S06]  /*0080*/  SHFL.IDX PT, R3, R2, RZ, 0x1f ;  /* 0x00001fff02037589 */ /* 0x0002ac00000e0000 */
[----:B------:R-:W-:Y:S02]  /*0090*/  USHF.R.S32.HI UR4, URZ, 0x1f, UR8 ;  /* 0x0000001f3f047899 */ /* 0x000fe40008011408 */
[----:B------:R-:W-:Y:S02]  /*00a0*/  ISETP.NE.OR P0, PT, RZ, UR8, !P0 ;  /* 0x00000008ff007c0c */ /* 0x000fe4000c705670 */
[----:B------:R-:W-:-:S04]  /*00b0*/  ULEA.HI UR4, UR4, UR8, URZ, 0x2 ;  /* 0x0000000804047291 */ /* 0x000fc8000f8f103f */
[----:B------:R-:W-:-:S04]  /*00c0*/  ULOP3.LUT UR4, UR4, 0xfffffffc, URZ, 0xc0, !UPT ;  /* 0xfffffffc04047892 */ /* 0x000fc8000f8ec03f */
[----:B------:R-:W-:-:S03]  /*00d0*/  UIADD3 UR8, UR8, -UR4, URZ ;  /* 0x8000000408087290 */ /* 0x000fc6000fffe03f */
[----:B01----:R-:W-:Y:S09]  /*00e0*/  @P0 BRA `(.L_x_1) ;  /* 0x0000000000200947 */ /* 0x003ff20003800000 */
[----:B------:R-:W-:Y:S02]  /*00f0*/  ULDC.64 UR4, c[0x0][0x198] ;  /* 0x0000660000047ab9 */ /* 0x000fe40000000a00 */
[----:B------:R-:W-:Y:S02]  /*0100*/  UIADD3 UR6, UP0, UR4, 0xf0, URZ ;  /* 0x000000f004067890 */ /* 0x000fe4000ff1e03f */
[----:B------:R-:W-:Y:S02]  /*0110*/  UIADD3 UR4, UP1, UR4, 0x1f0, URZ ;  /* 0x000001f004047890 */ /* 0x000fe4000ff3e03f */
[----:B------:R-:W-:Y:S02]  /*0120*/  UIADD3.X UR7, URZ, UR5, URZ, UP0, !UPT ;  /* 0x000000053f077290 */ /* 0x000fe400087fe43f */
[----:B------:R-:W-:-:S07]  /*0130*/  UIADD3.X UR5, URZ, UR5, URZ, UP1, !UPT ;  /* 0x000000053f057290 */ /* 0x000fce0008ffe43f */
[----:B------:R0:W-:Y:S02]  /*0140*/  UTMACCTL.PF [UR6] ;  /* 0x00000000060079b9 */ /* 0x0001e40008040000 */
[----:B------:R0:W-:Y:S02]  /*0150*/  UTMACCTL.PF [UR4] ;  /* 0x00000000040079b9 */ /* 0x0001e40008040000 */
[----:B0-----:R-:W-:Y:S01]  /*0160*/  NOP ;  /* 0x0000000000007918 */ /* 0x001fe20000000000 */
.L_x_1:
[----:B------:R-:W-:Y:S05]  /*0170*/  BSYNC B0 ;  /* 0x0000000000007941 */ /* 0x000fea0003800000 */
.L_x_0:
[----:B------:R-:W0:Y:S01]  /*0180*/  SHFL.IDX PT, R5, R0, RZ, 0x1f ;  /* 0x00001fff00057589 */ /* 0x000e2200000e0000 */
[----:B--2---:R-:W-:Y:S01]  /*0190*/  R2UR UR15, R3 ;  /* 0x00000000030f72ca */ /* 0x004fe200000e0000 */
[----:B------:R-:W-:-:S04]  /*01a0*/  UISETP.NE.AND UP0, UPT, UR8, 0x3, UPT ;  /* 0x000000030800788c */ /* 0x000fc8000bf05270 */
[----:B------:R-:W-:-:S08]  /*01b0*/  UISETP.EQ.OR UP0, UPT, UR8, URZ, !UP0 ;  /* 0x0000003f0800728c */ /* 0x000fd0000c702670 */
[----:B------:R-:W-:Y:S02]  /*01c0*/  UIADD3 UR18, UR15, -0x1, URZ ;  /* 0xffffffff0f127890 */ /* 0x000fe4000fffe03f */
[----:B------:R-:W-:Y:S02]  /*01d0*/  UISETP.EQ.AND UP0, UPT, UR15, URZ, UP0 ;  /* 0x0000003f0f00728c */ /* 0x000fe40008702270 */
[----:B------:R-:W-:Y:S02]  /*01e0*/  UISETP.GE.U32.AND UP1, UPT, UR18, 0x2, UPT ;  /* 0x000000021200788c */ /* 0x000fe4000bf26070 */
[----:B------:R-:W-:Y:S01]  /*01f0*/  USEL UR36, URZ, 0x1, !UP0 ;  /* 0x000000013f247887 */ /* 0x000fe2000c000000 */
[----:B0-----:R-:W-:-:S03]  /*0200*/  ISETP.NE.AND P0, PT, R5, RZ, PT ;  /* 0x000000ff0500720c */ /* 0x001fc60003f05270 */
[----:B------:R-:W-:-:S10]  /*0210*/  USEL UR36, UR36, 0x2, UP1 ;  /* 0x0000000224247887 */ /* 0x000fd40008800000 */
[----:B------:R-:W-:Y:S05]  /*0220*/  @P0 BRA `(.L_x_2) ;  /* 0x0000000000580947 */ /* 0x000fea0003800000 */
[----:B------:R-:W0:Y:S01]  /*0230*/  S2UR UR9, SR_CgaCtaId ;  /* 0x00000000000979c3 */ /* 0x000e220000008800 */
[----:B------:R-:W-:Y:S01]  /*0240*/  UMOV UR4, 0x400 ;  /* 0x0000040000047882 */ /* 0x000fe20000000000 */
[----:B------:R-:W-:Y:S01]  /*0250*/  UMOV UR5, 0x1 ;  /* 0x0000000100057882 */ /* 0x000fe20000000000 */
[----:B------:R-:W-:Y:S01]  /*0260*/  UMOV UR6, 0x80 ;  /* 0x0000008000067882 */ /* 0x000fe20000000000 */
[----:B------:R-:W-:Y:S01]  /*0270*/  ELECT P0, URZ, PT ;  /* 0x00000000003f782f */ /* 0x000fe20003800000 */
[----:B------:R-:W-:-:S04]  /*0280*/  UIADD3 UR6, -UR6, 0x100000, URZ ;  /* 0x0010000006067890 */ /* 0x000fc8000fffe13f */
[----:B------:R-:W-:Y:S02]  /*0290*/  USHF.L.U32 UR7, UR6, 0xb, URZ ;  /* 0x0000000b06077899 */ /* 0x000fe4000800063f */
[----:B------:R-:W-:Y:S02]  /*02a0*/  USHF.L.U32 UR6, UR6, 0x1, URZ ;  /* 0x0000000106067899 */ /* 0x000fe4000800063f */
[----:B0-----:R-:W-:Y:S02]  /*02b0*/  ULEA UR9, UR9, UR4, 0x18 ;  /* 0x0000000409097291 */ /* 0x001fe4000f8ec03f */
[----:B------:R-:W-:-:S04]  /*02c0*/  UIADD3 UR4, -UR5, 0x100000, URZ ;  /* 0x0010000005047890 */ /* 0x000fc8000fffe13f */
[----:B------:R-:W-:Y:S02]  /*02d0*/  USHF.L.U32 UR5, UR4, 0xb, URZ ;  /* 0x0000000b04057899 */ /* 0x000fe4000800063f */
[----:B------:R-:W-:Y:S01]  /*02e0*/  USHF.L.U32 UR4, UR4, 0x1, URZ ;  /* 0x0000000104047899 */ /* 0x000fe2000800063f */
[----:B------:R-:W0:Y:S11]  /*02f0*/  FENCE.VIEW.ASYNC.S ;  /* 0x00000000000073c6 */ /* 0x000e360000000000 */
[----:B0-----:R0:W1:Y:S01]  /*0300*/  SYNCS.EXCH.64 URZ, [UR9], UR4 ;  /* 0x00000004093f75b2 */ /* 0x0010620008000100 */
[----:B------:R0:W2:Y:S01]  /*0310*/  SYNCS.EXCH.64 URZ, [UR9+0x20], UR6 ;  /* 0x00002006093f75b2 */ /* 0x0000a20008000100 */
[----:B------:R0:W3:Y:S01]  /*0320*/  SYNCS.EXCH.64 URZ, [UR9+0x8], UR4 ;  /* 0x00000804093f75b2 */ /* 0x0000e20008000100 */
[----:B------:R0:W4:Y:S01]  /*0330*/  SYNCS.EXCH.64 URZ, [UR9+0x28], UR6 ;  /* 0x00002806093f75b2 */ /* 0x0001220008000100 */
[----:B------:R0:W0:Y:S01]  /*0340*/  SYNCS.EXCH.64 URZ, [UR9+0x10], UR4 ;  /* 0x00001004093f75b2 */ /* 0x0000220008000100 */
[----:B------:R0:W0:Y:S01]  /*0350*/  SYNCS.EXCH.64 URZ, [UR9+0x30], UR6 ;  /* 0x00003006093f75b2 */ /* 0x0000220008000100 */
[----:B------:R0:W0:Y:S01]  /*0360*/  SYNCS.EXCH.64 URZ, [UR9+0x18], UR4 ;  /* 0x00001804093f75b2 */ /* 0x0000220008000100 */
[----:B------:R0:W0:Y:S01]  /*0370*/  SYNCS.EXCH.64 URZ, [UR9+0x38], UR6 ;  /* 0x00003806093f75b2 */ /* 0x0000220008000100 */
[----:B------:R-:W-:Y:S01]  /*0380*/  NOP ;  /* 0x0000000000007918 */ /* 0x000fe20000000000 */
.L_x_2:
[----:B------:R-:W5:Y:S01]  /*0390*/  SHFL.IDX PT, R5, R0, RZ, 0x1f ;  /* 0x00001fff00057589 */ /* 0x000f6200000e0000 */
[----:B------:R-:W-:Y:S01]  /*03a0*/  ELECT P0, URZ, PT ;  /* 0x00000000003f782f */ /* 0x000fe20003800000 */
[----:B------:R-:W-:Y:S01]  /*03b0*/  NOP ;  /* 0x0000000000007918 */ /* 0x000fe20000000000 */
[----:B------:R-:W-:Y:S01]  /*03c0*/  ELECT P1, URZ, PT ;  /* 0x00000000003f782f */ /* 0x000fe20003820000 */
[----:B------:R-:W1:Y:S01]  /*03d0*/  SHFL.IDX PT, R3, R0, RZ, 0x1f ;  /* 0x00001fff00037589 */ /* 0x000e6200000e0000 */
[----:B0-----:R-:W-:Y:S01]  /*03e0*/  UMOV UR4, 0x20 ;  /* 0x0000002000047882 */ /* 0x001fe20000000000 */
[----:B------:R-:W-:Y:S01]  /*03f0*/  UMOV UR12, 0x80 ;  /* 0x00000080000c7882 */ /* 0x000fe20000000000 */
[----:B------:R-:W-:Y:S01]  /*0400*/  NOP ;  /* 0x0000000000007918 */ /* 0x000fe20000000000 */
[----:B------:R0:W0:Y:S01]  /*0410*/  SHFL.IDX PT, R0, R2, RZ, 0x1f ;  /* 0x00001fff02007589 */ /* 0x00002200000e0000 */
[----:B------:R-:W-:Y:S01]  /*0420*/  ULDC.64 UR52, c[0x0][0x208] ;  /* 0x0000820000347ab9 */ /* 0x000fe20000000a00 */
[----:B-----5:R-:W-:-:S02]  /*0430*/  ISETP.NE.OR P0, PT, R5, RZ, !P0 ;  /* 0x000000ff0500720c */ /* 0x020fc40004705670 */
[----:B-1----:R-:W-:Y:S02]  /*0440*/  ISETP.NE.OR P1, PT, R3, RZ, !P1 ;  /* 0x000000ff0300720c */ /* 0x002fe40004f25670 */
[----:B------:R-:W-:-:S04]  /*0450*/  SHF.R.S32.HI R3, RZ, 0x1f, R4 ;  /* 0x0000001fff037819 */ /* 0x000fc80000011404 */
[----:B------:R-:W-:-:S05]  /*0460*/  LEA.HI R3, R3, R4, RZ, 0x7 ;  /* 0x0000000403037211 */ /* 0x000fca00078f38ff */
[----:B------:R-:W-:Y:S01]  /*0470*/  VOTEU.ALL UP0, P0 ;  /* 0x00000000003f7886 */ /* 0x000fe20000000000 */
[----:B------:R-:W-:Y:S01]  /*0480*/  LOP3.LUT R3, R3, 0xffffff80, RZ, 0xc0, !PT ;  /* 0xffffff8003037812 */ /* 0x000fe200078ec0ff */
[----:B------:R-:W-:-:S03]  /*0490*/  VOTEU.ALL UP1, P1 ;  /* 0x00000000003f7886 */ /* 0x000fc60000820000 */
[----:B------:R-:W1:Y:S01]  /*04a0*/  @!UP0 S2UR UR7, SR_CgaCtaId ;  /* 0x00000000000789c3 */ /* 0x000e620000008800 */
[----:B------:R-:W-:Y:S01]  /*04b0*/  @!UP0 UMOV UR6, 0x400 ;  /* 0x0000040000068882 */ /* 0x000fe20000000000 */
[----:B------:R-:W-:-:S04]  /*04c0*/  @!UP0 UIADD3 UR4, -UR4, 0x100000, URZ ;  /* 0x0010000004048890 */ /* 0x000fc8000fffe13f */
[----:B------:R-:W-:Y:S02]  /*04d0*/  @!UP0 USHF.L.U32 UR5, UR4, 0xb, URZ ;  /* 0x0000000b04058899 */ /* 0x000fe4000800063f */
[----:B------:R-:W-:Y:S01]  /*04e0*/  @!UP0 USHF.L.U32 UR4, UR4, 0x1, URZ ;  /* 0x0000000104048899 */ /* 0x000fe2000800063f */
[----:B------:R-:W-:Y:S01]  /*04f0*/  IMAD.IADD R3, R4, 0x1, -R3 ;  /* 0x0000000104037824 */ /* 0x000fe200078e0a03 */
[----:B------:R-:W-:Y:S01]  /*0500*/  @!UP1 UMOV UR10, 0x400 ;  /* 0x00000400000a9882 */ /* 0x000fe20000000000 */
[----:B------:R-:W-:Y:S01]  /*0510*/  VOTEU.ALL UP2, P1 ;  /* 0x00000000003f7886 */ /* 0x000fe20000840000 */
[----:B------:R-:W-:Y:S01]  /*0520*/  VOTEU.ALL UP3, P1 ;  /* 0x00000000003f7886 */ /* 0x000fe20000860000 */
[----:B------:R-:W-:Y:S01]  /*0530*/  VOTEU.ALL UP4, P1 ;  /* 0x00000000003f7886 */ /* 0x000fe20000880000 */
[----:B------:R-:W5:Y:S01]  /*0540*/  @!UP1 S2UR UR11, SR_CgaCtaId ;  /* 0x00000000000b99c3 */ /* 0x000f620000008800 */
[----:B------:R-:W-:Y:S01]  /*0550*/  VOTEU.ALL UP5, P1 ;  /* 0x00000000003f7886 */ /* 0x000fe200008a0000 */
[----:B------:R-:W-:Y:S01]  /*0560*/  ISETP.NE.AND P1, PT, RZ, UR15, PT ;  /* 0x0000000fff007c0c */ /* 0x000fe2000bf25270 */
[----:B-1----:R-:W-:-:S02]  /*0570*/  @!UP0 ULEA UR9, UR7, UR6, 0x18 ;  /* 0x0000000607098291 */ /* 0x002fc4000f8ec03f */
[----:B------:R-:W-:-:S04]  /*0580*/  @!UP1 UIADD3 UR6, -UR12, 0x100000, URZ ;  /* 0x001000000c069890 */ /* 0x000fc8000fffe13f */
[----:B------:R-:W-:Y:S02]  /*0590*/  @!UP1 USHF.L.U32 UR7, UR6, 0xb, URZ ;  /* 0x0000000b06079899 */ /* 0x000fe4000800063f */
[----:B------:R-:W-:Y:S01]  /*05a0*/  @!UP1 USHF.L.U32 UR6, UR6, 0x1, URZ ;  /* 0x0000000106069899 */ /* 0x000fe2000800063f */
[----:B------:R-:W-:Y:S01]  /*05b0*/  VOTEU.ALL UP0, P0 ;  /* 0x00000000003f7886 */ /* 0x000fe20000000000 */
[----:B-----5:R-:W-:Y:S01]  /*05c0*/  @!UP1 ULEA UR10, UR11, UR10, 0x18 ;  /* 0x0000000a0b0a9291 */ /* 0x020fe2000f8ec03f */
[----:B------:R-:W-:Y:S01]  /*05d0*/  VOTEU.ALL UP1, P0 ;  /* 0x00000000003f7886 */ /* 0x000fe20000020000 */
[----:B------:R-:W1:Y:S02]  /*05e0*/  FENCE.VIEW.ASYNC.S ;  /* 0x00000000000073c6 */ /* 0x000e640000000000 */
[----:B-1----:R-:W2:Y:S02]  /*05f0*/  @!UP0 SYNCS.EXCH.64 URZ, [UR9+0x70], UR4 ;  /* 0x00007004093f85b2 */ /* 0x002ea40008000100 */
[----:B------:R1:W2:Y:S01]  /*0600*/  @!UP1 SYNCS.EXCH.64 URZ, [UR9+0x78], UR4 ;  /* 0x00007804093f95b2 */ /* 0x0002a20008000100 */
[----:B------:R-:W-:Y:S01]  /*0610*/  NOP ;  /* 0x0000000000007918 */ /* 0x000fe20000000000 */
[----:B-1----:R-:W-:-:S02]  /*0620*/  ULDC.64 UR4, c[0x0][0x598] ;  /* 0x0001660000047ab9 */ /* 0x002fc40000000a00 */
[----:B------:R-:W-:Y:S02]  /*0630*/  ISETP.NE.U32.AND P0, PT, RZ, UR4, PT ;  /* 0x00000004ff007c0c */ /* 0x000fe4000bf05070 */
[----:B------:R1:W2:Y:S02]  /*0640*/  @!UP2 SYNCS.EXCH.64 URZ, [UR10+0x50], UR6 ;  /* 0x000050060a3fa5b2 */ /* 0x0002a40008000100 */
[----:B------:R-:W-:Y:S01]  /*0650*/  ISETP.NE.AND.EX P0, PT, RZ, UR5, PT, P0 ;  /* 0x00000005ff007c0c */ /* 0x000fe2000bf05300 */
[----:B------:R1:W2:Y:S01]  /*0660*/  @!UP3 SYNCS.EXCH.64 URZ, [UR10+0x58], UR6 ;  /* 0x000058060a3fb5b2 */ /* 0x0002a20008000100 */
[----:B------:R1:W2:Y:S01]  /*0670*/  @!UP4 SYNCS.EXCH.64 URZ, [UR10+0x60], UR6 ;  /* 0x000060060a3fc5b2 */ /* 0x0002a20008000100 */
[----:B------:R1:W2:Y:S01]  /*0680*/  @!UP5 SYNCS.EXCH.64 URZ, [UR10+0x68], UR6 ;  /* 0x000068060a3fd5b2 */ /* 0x0002a20008000100 */
[----:B------:R-:W-:Y:S01]  /*0690*/  NOP ;  /* 0x0000000000007918 */ /* 0x000fe20000000000 */
[----:B--234-:R-:W-:Y:S08]  /*06a0*/  BAR.SYNC.DEFER_BLOCKING 0x0 ;  /* 0x0000000000007b1d */ /* 0x01cff00000010000 */
[----:B01----:R-:W-:Y:S05]  /*06b0*/  @!P0 BRA `(.L_x_3) ;  /* 0x00000000001c8947 */ /* 0x003fea0003800000 */
[----:B------:R-:W0:Y:S02]  /*06c0*/  LDC.64 R6, c[0x0][0x598] ;  /* 0x00016600ff067b82 */ /* 0x000e240000000a00 */
[----:B0-----:R-:W2:Y:S02]  /*06d0*/  LDG.E.64 R6, desc[UR52][R6.64] ;  /* 0x0000003406067981 */ /* 0x001ea4000c1e1b00 */
[----:B--2---:R-:W-:-:S04]  /*06e0*/  ISETP.NE.U32.AND P0, PT, R6, RZ, PT ;  /* 0x000000ff0600720c */ /* 0x004fc80003f05070 */
[----:B------:R-:W-:-:S13]  /*06f0*/  ISETP.NE.AND.EX P0, PT, R7, RZ, PT, P0 ;  /* 0x000000ff0700720c */ /* 0x000fda0003f05300 */
[----:B------:R-:W-:Y:S05]  /*0700*/  @!P0 BRA `(.L_x_3) ;  /* 0x0000000000088947 */ /* 0x000fea0003800000 */
[----:B------:R1:W5:Y:S01]  /*0710*/  LD.E R22, desc[UR52][R6.64] ;  /* 0x0000003406167980 */ /* 0x000362000c101900 */
[----:B------:R-:W-:Y:S05]  /*0720*/  BRA `(.L_x_4) ;  /* 0x0000000000247947 */ /* 0x000fea0003800000 */
.L_x_3:
[----:B------:R-:W-:Y:S02]  /*0730*/  ULDC.64 UR4, c[0x0][0x588] ;  /* 0x0001620000047ab9 */ /* 0x000fe40000000a00 */
[----:B------:R-:W-:-:S04]  /*0740*/  ISETP.NE.U32.AND P0, PT, RZ, UR4, PT ;  /* 0x00000004ff007c0c */ /* 0x000fc8000bf05070 */
[----:B------:R-:W-:-:S13]  /*0750*/  ISETP.NE.AND.EX P0, PT, RZ, UR5, PT, P0 ;  /* 0x00000005ff007c0c */ /* 0x000fda000bf05300 */
[----:B------:R-:W-:Y:S05]  /*0760*/  @!P0 BRA `(.L_x_5) ;  /* 0x00000000000c8947 */ /* 0x000fea0003800000 */
[----:B------:R-:W0:Y:S02]  /*0770*/  LDC.64 R22, c[0x0][0x588] ;  /* 0x00016200ff167b82 */ /* 0x000e240000000a00 */
[----:B0-----:R0:W5:Y:S01]  /*0780*/  LDG.E R22, desc[UR52][R22.64] ;  /* 0x0000003416167981 */ /* 0x001162000c1e1900 */
[----:B------:R-:W-:Y:S05]  /*0790*/  BRA `(.L_x_4) ;  /* 0x0000000000087947 */ /* 0x000fea0003800000 */
.L_x_5:
[----:B------:R-:W-:Y:S02]  /*07a0*/  ULDC UR4, c[0x0][0x580] ;  /* 0x0001600000047ab9 */ /* 0x000fe40000000800 */
[----:B------:R-:W-:-:S07]  /*07b0*/  IMAD.U32 R22, RZ, RZ, UR4 ;  /* 0x00000004ff167e24 */ /* 0x000fce000f8e00ff */
.L_x_4:
[----:B------:R-:W-:Y:S02]  /*07c0*/  ULDC.64 UR4, c[0x0][0x5a0] ;  /* 0x0001680000047ab9 */ /* 0x000fe40000000a00 */
[----:B------:R-:W-:-:S04]  /*07d0*/  ISETP.NE.U32.AND P0, PT, RZ, UR4, PT ;  /* 0x00000004ff007c0c */ /* 0x000fc8000bf05070 */
[----:B------:R-:W-:-:S13]  /*07e0*/  ISETP.NE.AND.EX P0, PT, RZ, UR5, PT, P0 ;  /* 0x00000005ff007c0c */ /* 0x000fda000bf05300 */
[----:B------:R-:W-:Y:S05]  /*07f0*/  @!P0 BRA `(.L_x_6) ;  /* 0x00000000001c8947 */ /* 0x000fea0003800000 */
[----:B-1----:R-:W1:Y:S02]  /*0800*/  LDC.64 R6, c[0x0][0x5a0] ;  /* 0x00016800ff067b82 */ /* 0x002e640000000a00 */
[----:B-1----:R-:W2:Y:S02]  /*0810*/  LDG.E.64 R6, desc[UR52][R6.64] ;  /* 0x0000003406067981 */ /* 0x002ea4000c1e1b00 */
[----:B--2---:R-:W-:-:S04]  /*0820*/  ISETP.NE.U32.AND P0, PT, R6, RZ, PT ;  /* 0x000000ff0600720c */ /* 0x004fc80003f05070 */
[----:B------:R-:W-:-:S13]  /*0830*/  ISETP.NE.AND.EX P0, PT, R7, RZ, PT, P0 ;  /* 0x000000ff0700720c */ /* 0x000fda0003f05300 */
[----:B------:R-:W-:Y:S05]  /*0840*/  @!P0 BRA `(.L_x_6) ;  /* 0x0000000000088947 */ /* 0x000fea0003800000 */
[----:B0-----:R2:W5:Y:S01]  /*0850*/  LD.E R23, desc[UR52][R6.64] ;  /* 0x0000003406177980 */ /* 0x001562000c101900 */
[----:B------:R-:W-:Y:S05]  /*0860*/  BRA `(.L_x_7) ;  /* 0x0000000000247947 */ /* 0x000fea0003800000 */
.L_x_6:
[----:B------:R-:W-:Y:S02]  /*0870*/  ULDC.64 UR4, c[0x0][0x590] ;  /* 0x0001640000047ab9 */ /* 0x000fe40000000a00 */
[----:B------:R-:W-:-:S04]  /*0880*/  ISETP.NE.U32.AND P0, PT, RZ, UR4, PT ;  /* 0x00000004ff007c0c */ /* 0x000fc8000bf05070 */
[----:B------:R-:W-:-:S13]  /*0890*/  ISETP.NE.AND.EX P0, PT, RZ, UR5, PT, P0 ;  /* 0x00000005ff007c0c */ /* 0x000fda000bf05300 */
[----:B------:R-:W-:Y:S05]  /*08a0*/  @!P0 BRA `(.L_x_8) ;  /* 0x00000000000c8947 */ /* 0x000fea0003800000 */
[----:B-1----:R-:W0:Y:S02]  /*08b0*/  LDC.64 R6, c[0x0][0x590] ;  /* 0x00016400ff067b82 */ /* 0x002e240000000a00 */
[----:B0-----:R0:W5:Y:S01]  /*08c0*/  LDG.E R23, desc[UR52][R6.64] ;  /* 0x0000003406177981 */ /* 0x001162000c1e1900 */
[----:B------:R-:W-:Y:S05]  /*08d0*/  BRA `(.L_x_7) ;  /* 0x0000000000087947 */ /* 0x000fea0003800000 */
.L_x_8:
[----:B------:R-:W-:Y:S02]  /*08e0*/  ULDC UR4, c[0x0][0x584] ;  /* 0x0001610000047ab9 */ /* 0x000fe40000000800 */
[----:B0-----:R-:W-:-:S07]  /*08f0*/  IMAD.U32 R23, RZ, RZ, UR4 ;  /* 0x00000004ff177e24 */ /* 0x001fce000f8e00ff */
.L_x_7:
[----:B------:R-:W3:Y:S01]  /*0900*/  S2UR UR10, SR_CTAID.Y ;  /* 0x00000000000a79c3 */ /* 0x000ee20000002600 */
[----:B------:R-:W-:Y:S01]  /*0910*/  ULDC UR5, c[0x0][0x65c] ;  /* 0x0001970000057ab9 */ /* 0x000fe20000000800 */
[----:B------:R-:W-:Y:S01]  /*0920*/  UISETP.NE.AND UP0, UPT, UR15, 0x2, UPT ;  /* 0x000000020f00788c */ /* 0x000fe2000bf05270 */
[----:B------:R-:W-:Y:S01]  /*0930*/  PRMT R5, RZ, 0x7610, R5 ;  /* 0x00007610ff057816 */ /* 0x000fe20000000005 */
[----:B------:R-:W-:Y:S01]  /*0940*/  UISETP.NE.AND UP2, UPT, UR5, 0x1, UPT ;  /* 0x000000010500788c */ /* 0x000fe2000bf45270 */
[----:B------:R-:W-:Y:S02]  /*0950*/  IMAD.MOV.U32 R18, RZ, RZ, -0x1 ;  /* 0xffffffffff127424 */ /* 0x000fe400078e00ff */
[----:B------:R-:W-:Y:S01]  /*0960*/  IMAD.MOV.U32 R19, RZ, RZ, -0x1 ;  /* 0xffffffffff137424 */ /* 0x000fe200078e00ff */
[----:B------:R-:W4:Y:S01]  /*0970*/  S2UR UR4, SR_CTAID.X ;  /* 0x00000000000479c3 */ /* 0x000f220000002500 */
[----:B------:R-:W-:-:S06]  /*0980*/  UP2UR UR38, UPR, URZ, 0x4 ;  /* 0x000000043f267883 */ /* 0x000fcc0008000000 */
[----:B------:R-:W-:Y:S01]  /*0990*/  @UP2 ULDC UR12, c[0x0][0x10] ;  /* 0x00000400000c2ab9 */ /* 0x000fe20000000800 */
[----:B------:R-:W-:Y:S01]  /*09a0*/  @UP2 UMOV UR7, URZ ;  /* 0x0000003f00072c82 */ /* 0x000fe20008000000 */
[----:B------:R-:W-:Y:S01]  /*09b0*/  @UP2 UMOV UR5, URZ ;  /* 0x0000003f00052c82 */ /* 0x000fe20008000000 */
[----:B012---:R-:W0:Y:S01]  /*09c0*/  LDC.64 R6, c[0x0][0x650] ;  /* 0x00019400ff067b82 */ /* 0x007e220000000a00 */
[----:B---3--:R-:W-:Y:S02]  /*09d0*/  @UP2 UMOV UR9, UR10 ;  /* 0x0000000a00092c82 */ /* 0x008fe40008000000 */
[----:B------:R-:W-:Y:S01]  /*09e0*/  @UP2 UMOV UR6, UR9 ;  /* 0x0000000900062c82 */ /* 0x000fe20008000000 */
[----:B------:R-:W-:Y:S01]  /*09f0*/  @!UP2 UMOV UR9, UR10 ;  /* 0x0000000a0009ac82 */ /* 0x000fe20008000000 */
[----:B----4-:R-:W-:-:S03]  /*0a00*/  @UP2 UIMAD.WIDE.U32 UR12, UR4, UR12, UR6 ;  /* 0x0000000c040c22a5 */ /* 0x010fc6000f8e0006 */
[----:B------:R-:W-:Y:S01]  /*0a10*/  @!UP2 ULDC UR6, c[0x0][0xc] ;  /* 0x000003000006aab9 */ /* 0x000fe20000000800 */
[----:B------:R-:W-:Y:S01]  /*0a20*/  @UP2 UIADD3 UR14, UR13, UR5, URZ ;  /* 0x000000050d0e2290 */ /* 0x000fe2000fffe03f */
[----:B------:R-:W-:Y:S02]  /*0a30*/  ULDC UR10, c[0x0][0xc] ;  /* 0x00000300000a7ab9 */ /* 0x000fe40000000800 */
[----:B------:R-:W-:Y:S01]  /*0a40*/  UMOV UR5, URZ ;  /* 0x0000003f00057c82 */ /* 0x000fe20008000000 */
[----:B------:R-:W-:Y:S01]  /*0a50*/  ULDC UR11, c[0x0][0x10] ;  /* 0x00000400000b7ab9 */ /* 0x000fe20000000800 */
[----:B------:R-:W-:Y:S02]  /*0a60*/  @!UP2 UIMAD.WIDE.U32 UR6, UR6, UR9, UR4 ;  /* 0x000000090606a2a5 */ /* 0x000fe4000f8e0004 */
[----:B------:R-:W-:Y:S01]  /*0a70*/  UIMAD.WIDE.U32 UR10, UR10, UR11, URZ ;  /* 0x0000000b0a0a72a5 */ /* 0x000fe2000f8e003f */
[----:B------:R-:W-:-:S03]  /*0a80*/  ULDC UR13, c[0x0][0x14] ;  /* 0x00000500000d7ab9 */ /* 0x000fc60000000800 */
[----:B------:R-:W-:Y:S02]  /*0a90*/  UIMAD.WIDE.U32 UR50, UR10, UR13, URZ ;  /* 0x0000000d0a3272a5 */ /* 0x000fe4000f8e003f */
[----:B------:R-:W-:Y:S01]  /*0aa0*/  UIMAD UR37, UR11, UR13, URZ ;  /* 0x0000000d0b2572a4 */ /* 0x000fe2000f8e023f */
[----:B------:R-:W-:Y:S01]  /*0ab0*/  @!UP2 UMOV UR12, UR6 ;  /* 0x00000006000cac82 */ /* 0x000fe20008000000 */
[----:B------:R-:W-:Y:S02]  /*0ac0*/  @!UP2 UMOV UR14, UR7 ;  /* 0x00000007000eac82 */ /* 0x000fe40008000000 */
[----:B------:R-:W-:Y:S02]  /*0ad0*/  UIADD3 UR37, UR51, UR37, URZ ;  /* 0x0000002533257290 */ /* 0x000fe4000fffe03f */
[----:B------:R-:W-:-:S04]  /*0ae0*/  UIADD3 UR6, UP1, UR12, UR50, URZ ;  /* 0x000000320c067290 */ /* 0x000fc8000ff3e03f */
[----:B------:R-:W-:Y:S02]  /*0af0*/  UIADD3.X UR7, UR14, UR37, URZ, UP1, !UPT ;  /* 0x000000250e077290 */ /* 0x000fe40008ffe43f */
[----:B------:R-:W-:Y:S02]  /*0b00*/  USEL UR6, UR6, UR12, !UP0 ;  /* 0x0000000c06067287 */ /* 0x000fe4000c000000 */
[----:B------:R-:W-:-:S04]  /*0b10*/  USEL UR7, UR7, UR14, !UP0 ;  /* 0x0000000e07077287 */ /* 0x000fc8000c000000 */
[----:B0-----:R-:W-:Y:S01]  /*0b20*/  ISETP.LE.U32.AND P0, PT, R6, UR6, PT ;  /* 0x0000000606007c0c */ /* 0x001fe2000bf03070 */
[----:B------:R-:W-:Y:S02]  /*0b30*/  IMAD.U32 R16, RZ, RZ, UR6 ;  /* 0x00000006ff107e24 */ /* 0x000fe4000f8e00ff */
[----:B------:R-:W-:Y:S02]  /*0b40*/  IMAD.U32 R2, RZ, RZ, UR7 ;  /* 0x00000007ff027e24 */ /* 0x000fe4000f8e00ff */
[----:B------:R-:W-:-:S03]  /*0b50*/  IMAD.U32 R17, RZ, RZ, UR7 ;  /* 0x00000007ff117e24 */ /* 0x000fc6000f8e00ff */
[----:B------:R-:W-:Y:S01]  /*0b60*/  ISETP.GE.U32.AND.EX P0, PT, R2, R7, PT, P0 ;  /* 0x000000070200720c */ /* 0x000fe20003f06100 */
[----:B------:R-:W-:-:S12]  /*0b70*/  IMAD.MOV.U32 R2, RZ, RZ, -0x1 ;  /* 0xffffffffff027424 */ /* 0x000fd800078e00ff */
[----:B------:R-:W-:Y:S05]  /*0b80*/  @P0 BRA `(.L_x_9) ;  /* 0x00000004008c0947 */ /* 0x000fea0003800000 */
[----:B------:R-:W-:Y:S01]  /*0b90*/  I2FP.F32.U32 R2, UR4 ;  /* 0x0000000400027c45 */ /* 0x000fe20008201000 */
[----:B------:R-:W-:Y:S01]  /*0ba0*/  ULDC.64 UR16, c[0x0][0x628] ;  /* 0x00018a0000107ab9 */ /* 0x000fe20000000a00 */
[----:B------:R-:W-:Y:S01]  /*0bb0*/  ULDC UR6, c[0x0][0x150] ;  /* 0x0000540000067ab9 */ /* 0x000fe20000000800 */
[----:B------:R-:W-:Y:S01]  /*0bc0*/  ISETP.NE.U32.AND P0, PT, RZ, UR16, PT ;  /* 0x00000010ff007c0c */ /* 0x000fe2000bf05070 */
[----:B------:R-:W-:Y:S01]  /*0bd0*/  ULDC UR15, c[0x0][0x630] ;  /* 0x00018c00000f7ab9 */ /* 0x000fe20000000800 */
[----:B------:R-:W-:Y:S01]  /*0be0*/  FMUL R2, R2, UR6 ;  /* 0x0000000602027c20 */ /* 0x000fe20008400000 */
[----:B------:R-:W-:Y:S01]  /*0bf0*/  R2UR UR19, R16 ;  /* 0x00000000101372ca */ /* 0x000fe200000e0000 */
[----:B------:R-:W-:Y:S01]  /*0c00*/  ULDC UR21, c[0x0][0x154] ;  /* 0x0000550000157ab9 */ /* 0x000fe20000000800 */
[----:B------:R-:W-:Y:S01]  /*0c10*/  ISETP.NE.AND.EX P0, PT, RZ, UR17, PT, P0 ;  /* 0x00000011ff007c0c */ /* 0x000fe2000bf05300 */
[----:B------:R0:W1:Y:S01]  /*0c20*/  F2I.U32.TRUNC.NTZ R5, R2 ;  /* 0x0000000200057305 */ /* 0x000062000020f000 */
[----:B------:R-:W-:-:S02]  /*0c30*/  R2UR UR20, R17 ;  /* 0x00000000111472ca */ /* 0x000fc400000e0000 */
[----:B------:R-:W-:Y:S02]  /*0c40*/  R2UR UR6, R16 ;  /* 0x00000000100672ca */ /* 0x000fe400000e0000 */
[----:B------:R-:W-:-:S07]  /*0c50*/  R2UR UR7, R17 ;  /* 0x00000000110772ca */ /* 0x000fce00000e0000 */
[----:B0-----:R-:W-:Y:S08]  /*0c60*/  @!P0 BRA `(.L_x_10) ;  /* 0x0000000000308947 */ /* 0x001ff00003800000 */
[----:B------:R-:W-:Y:S01]  /*0c70*/  R2UR UR6, R16 ;  /* 0x00000000100672ca */ /* 0x000fe200000e0000 */
[----:B------:R-:W-:Y:S01]  /*0c80*/  ULDC UR12, c[0x0][0x634] ;  /* 0x00018d00000c7ab9 */ /* 0x000fe20000000800 */
[----:B------:R-:W-:-:S11]  /*0c90*/  R2UR UR14, R17 ;  /* 0x00000000110e72ca */ /* 0x000fd600000e0000 */
[----:B------:R-:W-:-:S04]  /*0ca0*/  UIADD3 UR12, UP1, UR6, UR12, URZ ;  /* 0x0000000c060c7290 */ /* 0x000fc8000ff3e03f */
[----:B------:R-:W-:-:S04]  /*0cb0*/  UIADD3.X UR14, URZ, UR14, URZ, UP1, !UPT ;  /* 0x0000000e3f0e7290 */ /* 0x000fc80008ffe43f */
[----:B------:R-:W-:-:S04]  /*0cc0*/  UIMAD.WIDE.U32 UR6, UR14, UR16, URZ ;  /* 0x000000100e0672a5 */ /* 0x000fc8000f8e003f */
[----:B------:R-:W-:Y:S02]  /*0cd0*/  UIMAD.WIDE.U32 UR10, UP1, UR12, UR17, UR6 ;  /* 0x000000110c0a72a5 */ /* 0x000fe4000f820006 */
[----:B------:R-:W-:Y:S02]  /*0ce0*/  UIMAD.WIDE.U32 UR6, UR12, UR16, URZ ;  /* 0x000000100c0672a5 */ /* 0x000fe4000f8e003f */
[----:B------:R-:W-:Y:S02]  /*0cf0*/  UIADD3.X UR13, URZ, URZ, URZ, UP1, !UPT ;  /* 0x0000003f3f0d7290 */ /* 0x000fe40008ffe43f */
[----:B------:R-:W-:Y:S01]  /*0d00*/  UIADD3 URZ, UP1, UR7, UR10, URZ ;  /* 0x0000000a073f7290 */ /* 0x000fe2000ff3e03f */
[----:B------:R-:W-:-:S03]  /*0d10*/  UMOV UR12, UR11 ;  /* 0x0000000b000c7c82 */ /* 0x000fc60008000000 */
[----:B------:R-:W-:-:S12]  /*0d20*/  UIMAD.WIDE.U32.X UR6, UR14, UR17, UR12, UP1 ;  /* 0x000000110e0672a5 */ /* 0x000fd800088e040c */
.L_x_10:
[----:B------:R-:W-:Y:S01]  /*0d30*/  USHF.R.U64 UR5, UR6, UR15, UR7 ;  /* 0x0000000f06057299 */ /* 0x000fe20008001207 */
[----:B------:R-:W-:Y:S01]  /*0d40*/  I2FP.F32.U32 R2, UR9 ;  /* 0x0000000900027c45 */ /* 0x000fe20008201000 */
[----:B------:R-:W-:Y:S01]  /*0d50*/  USHF.R.U32.HI UR6, URZ, UR15, UR7 ;  /* 0x0000000f3f067299 */ /* 0x000fe20008011607 */
[----:B-1----:R-:W-:Y:S01]  /*0d60*/  R2UR UR14, R5 ;  /* 0x00000000050e72ca */ /* 0x002fe200000e0000 */
[----:B------:R-:W-:Y:S02]  /*0d70*/  UIADD3 UR17, UP1, URZ, -UR5, URZ ;  /* 0x800000053f117290 */ /* 0x000fe4000ff3e03f */
[----:B------:R-:W-:Y:S01]  /*0d80*/  FMUL R2, R2, UR21 ;  /* 0x0000001502027c20 */ /* 0x000fe20008400000 */
[----:B------:R-:W-:Y:S01]  /*0d90*/  ULDC.64 UR10, c[0x0][0x620] ;  /* 0x00018800000a7ab9 */ /* 0x000fe20000000a00 */
[----:B------:R-:W-:Y:S01]  /*0da0*/  UIADD3.X UR6, URZ, ~UR6, URZ, UP1, !UPT ;  /* 0x800000063f067290 */ /* 0x000fe20008ffe43f */
[----:B------:R-:W-:Y:S01]  /*0db0*/  UMOV UR12, UR19 ;  /* 0x00000013000c7c82 */ /* 0x000fe20008000000 */
[----:B------:R-:W-:-:S02]  /*0dc0*/  UMOV UR13, UR20 ;  /* 0x00000014000d7c82 */ /* 0x000fc40008000000 */
[----:B------:R-:W-:Y:S01]  /*0dd0*/  UIMAD UR6, UR6, UR10, URZ ;  /* 0x0000000a060672a4 */ /* 0x000fe2000f8e023f */
[----:B------:R-:W0:Y:S01]  /*0de0*/  F2I.U32.TRUNC.NTZ R2, R2 ;  /* 0x0000000200027305 */ /* 0x000e22000020f000 */
[----:B------:R-:W-:Y:S02]  /*0df0*/  UIMAD.WIDE.U32 UR12, UR17, UR10, UR12 ;  /* 0x0000000a110c72a5 */ /* 0x000fe4000f8e000c */
[----:B------:R-:W-:Y:S01]  /*0e00*/  UIMAD UR17, UR17, UR11, UR6 ;  /* 0x0000000b111172a4 */ /* 0x000fe2000f8e0206 */
[----:B------:R-:W-:Y:S01]  /*0e10*/  ULDC UR24, c[0x0][0x658] ;  /* 0x0001960000187ab9 */ /* 0x000fe20000000800 */
[----:B------:R-:W-:Y:S02]  /*0e20*/  UMOV UR22, 0xffffffff ;  /* 0xffffffff00167882 */ /* 0x000fe40000000000 */
[----:B------:R-:W-:Y:S01]  /*0e30*/  UIADD3 UR17, UR13, UR17, URZ ;  /* 0x000000110d117290 */ /* 0x000fe2000fffe03f */
[----:B------:R-:W-:Y:S01]  /*0e40*/  ULDC UR19, c[0x0][0x618] ;  /* 0x0001860000137ab9 */ /* 0x000fe20000000800 */
[----:B------:R-:W-:Y:S01]  /*0e50*/  ULDC.64 UR6, c[0x0][0x640] ;  /* 0x0001900000067ab9 */ /* 0x000fe20000000a00 */
[----:B------:R-:W-:Y:S01]  /*0e60*/  USHF.L.U32 UR13, UR22, UR24, URZ ;  /* 0x00000018160d7299 */ /* 0x000fe2000800063f */
[----:B------:R-:W-:Y:S01]  /*0e70*/  ISETP.NE.U32.AND P0, PT, RZ, UR6, PT ;  /* 0x00000006ff007c0c */ /* 0x000fe2000bf05070 */
[----:B------:R-:W-:-:S02]  /*0e80*/  USHF.R.U64 UR22, UR12, UR19, UR17 ;  /* 0x000000130c167299 */ /* 0x000fc40008001211 */
[----:B------:R-:W-:Y:S01]  /*0e90*/  USHF.R.U32.HI UR12, URZ, UR19, UR17 ;  /* 0x000000133f0c7299 */ /* 0x000fe20008011611 */
[----:B0-----:R-:W-:Y:S01]  /*0ea0*/  R2UR UR16, R2 ;  /* 0x00000000021072ca */ /* 0x001fe200000e0000 */
[----:B------:R-:W-:Y:S01]  /*0eb0*/  ULDC UR21, c[0x0][0x608] ;  /* 0x0001820000157ab9 */ /* 0x000fe20000000800 */
[----:B------:R-:W-:Y:S01]  /*0ec0*/  ISETP.NE.AND.EX P0, PT, RZ, UR7, PT, P0 ;  /* 0x00000007ff007c0c */ /* 0x000fe2000bf05300 */
[----:B------:R-:W-:Y:S02]  /*0ed0*/  USHF.R.U64 UR26, UR22, UR21, UR12 ;  /* 0x00000015161a7299 */ /* 0x000fe4000800120c */
[----:B------:R-:W-:Y:S01]  /*0ee0*/  USHF.R.U32.HI UR12, URZ, UR21, UR12 ;  /* 0x000000153f0c7299 */ /* 0x000fe2000801160c */
[----:B------:R-:W-:Y:S01]  /*0ef0*/  UMOV UR20, 0x1 ;  /* 0x0000000100147882 */ /* 0x000fe20000000000 */
[----:B------:R-:W-:Y:S02]  /*0f00*/  UIADD3 UR14, -UR14, URZ, URZ ;  /* 0x0000003f0e0e7290 */ /* 0x000fe4000fffe13f */
[----:B------:R-:W-:-:S02]  /*0f10*/  USHF.R.U64 UR27, UR26, UR24, UR12 ;  /* 0x000000181a1b7299 */ /* 0x000fc4000800120c */
[----:B------:R-:W-:Y:S01]  /*0f20*/  USHF.L.U32 UR19, UR20, UR24, URZ ;  /* 0x0000001814137299 */ /* 0x000fe2000800063f */
[----:B------:R-:W-:Y:S01]  /*0f30*/  ULDC UR15, c[0x0][0x144] ;  /* 0x00005100000f7ab9 */ /* 0x000fe20000000800 */
[----:B------:R-:W-:Y:S01]  /*0f40*/  ULDC UR10, c[0x0][0x600] ;  /* 0x00018000000a7ab9 */ /* 0x000fe20000000800 */
[----:B------:R-:W-:Y:S02]  /*0f50*/  ULOP3.LUT UR20, URZ, UR13, URZ, 0x33, !UPT ;  /* 0x0000000d3f147292 */ /* 0x000fe4000f8e333f */
[----:B------:R-:W-:Y:S02]  /*0f60*/  USHF.R.U32.HI UR13, URZ, UR24, UR12 ;  /* 0x000000183f0d7299 */ /* 0x000fe4000801160c */
[----:B------:R-:W-:Y:S02]  /*0f70*/  UIADD3 UR11, UR10, -0x1, URZ ;  /* 0xffffffff0a0b7890 */ /* 0x000fe4000fffe03f */
[----:B------:R-:W-:Y:S02]  /*0f80*/  UIADD3 UR23, -UR16, URZ, URZ ;  /* 0x0000003f10177290 */ /* 0x000fe4000fffe13f */
[----:B------:R-:W-:Y:S01]  /*0f90*/  UIMAD UR4, UR15, UR14, UR4 ;  /* 0x0000000e0f0472a4 */ /* 0x000fe2000f8e0204 */
[----:B------:R-:W-:Y:S01]  /*0fa0*/  ULDC UR28, c[0x0][0x148] ;  /* 0x00005200001c7ab9 */ /* 0x000fe20000000800 */
[----:B------:R-:W-:Y:S01]  /*0fb0*/  ULDC UR24, c[0x0][0x648] ;  /* 0x0001920000187ab9 */ /* 0x000fe20000000800 */
[----:B------:R-:W-:Y:S01]  /*0fc0*/  ULDC UR25, c[0x0][0x638] ;  /* 0x00018e0000197ab9 */ /* 0x000fe20000000800 */
[----:B------:R-:W-:Y:S01]  /*0fd0*/  UMOV UR12, UR27 ;  /* 0x0000001b000c7c82 */ /* 0x000fe20008000000 */
[----:B------:R-:W-:Y:S07]  /*0fe0*/  @!P0 BRA `(.L_x_11) ;  /* 0x0000000000308947 */ /* 0x000fee0003800000 */
[----:B------:R-:W-:Y:S02]  /*0ff0*/  ULDC UR16, c[0x0][0x64c] ;  /* 0x0001930000107ab9 */ /* 0x000fe40000000800 */
        /* <DEDUP_REMOVED lines=8> */
[----:B------:R-:W-:-:S07]  /*1080*/  UIMAD.WIDE.U32.X UR6, UR21, UR7, UR16, UP1 ;  /* 0x00000007150672a5 */ /* 0x000fce00088e0410 */
[----:B------:R-:W-:Y:S01]  /*1090*/  UMOV UR12, UR6 ;  /* 0x00000006000c7c82 */ /* 0x000fe20008000000 */
[----:B------:R-:W-:-:S05]  /*10a0*/  UMOV UR13, UR7 ;  /* 0x00000007000d7c82 */ /* 0x000fca0008000000 */
.L_x_11:
[----:B------:R-:W-:Y:S01]  /*10b0*/  UISETP.NE.AND UP1, UPT, UR38, URZ, UPT ;  /* 0x0000003f2600728c */ /* 0x000fe2000bf25270 */
[----:B------:R-:W-:Y:S01]  /*10c0*/  IMAD.MOV.U32 R5, RZ, RZ, 0x1 ;  /* 0x00000001ff057424 */ /* 0x000fe200078e00ff */
[----:B------:R-:W-:Y:S01]  /*10d0*/  USHF.R.U64 UR6, UR12, UR24, UR13 ;  /* 0x000000180c067299 */ /* 0x000fe2000800120d */
[----:B------:R-:W-:Y:S01]  /*10e0*/  IMAD.U32 R19, RZ, RZ, UR5 ;  /* 0x00000005ff137e24 */ /* 0x000fe2000f8e00ff */
[----:B------:R-:W-:Y:S02]  /*10f0*/  ULOP3.LUT UR20, UR26, UR20, URZ, 0xc0, !UPT ;  /* 0x000000141a147292 */ /* 0x000fe4000f8ec03f */
[----:B------:R-:W-:Y:S02]  /*1100*/  UIADD3 UR7, -UR6, URZ, URZ ;  /* 0x0000003f06077290 */ /* 0x000fe4000fffe13f */
[----:B------:R-:W-:Y:S02]  /*1110*/  UIMAD UR19, UR19, UR6, UR20 ;  /* 0x00000006131372a4 */ /* 0x000fe4000f8e0214 */
[----:B------:R-:W-:-:S02]  /*1120*/  ULOP3.LUT UR11, UR22, UR11, URZ, 0xc0, !UPT ;  /* 0x0000000b160b7292 */ /* 0x000fc4000f8ec03f */
[----:B------:R-:W-:Y:S02]  /*1130*/  @UP1 UIMAD UR4, UR28, UR23, UR9 ;  /* 0x000000171c0412a4 */ /* 0x000fe4000f8e0209 */
[----:B------:R-:W-:-:S03]  /*1140*/  UIMAD UR6, UR7, UR25, UR27 ;  /* 0x00000019070672a4 */ /* 0x000fc6000f8e021b */
[----:B------:R-:W-:Y:S01]  /*1150*/  ULDC UR7, c[0x0][0x610] ;  /* 0x0001840000077ab9 */ /* 0x000fe20000000800 */
[----:B------:R-:W-:Y:S02]  /*1160*/  UIMAD UR6, UR6, UR10, UR11 ;  /* 0x0000000a060672a4 */ /* 0x000fe4000f8e020b */
[----:B------:R-:W-:-:S04]  /*1170*/  UIMAD UR4, UR19, UR7, UR4 ;  /* 0x00000007130472a4 */ /* 0x000fc8000f8e0204 */
[----:B------:R-:W-:Y:S02]  /*1180*/  USEL UR7, UR6, UR4, !UP1 ;  /* 0x0000000406077287 */ /* 0x000fe4000c800000 */
[----:B------:R-:W-:-:S04]  /*1190*/  USEL UR4, UR4, UR6, !UP1 ;  /* 0x0000000604047287 */ /* 0x000fc8000c800000 */
[----:B------:R-:W-:Y:S02]  /*11a0*/  IMAD.U32 R2, RZ, RZ, UR7 ;  /* 0x00000007ff027e24 */ /* 0x000fe4000f8e00ff */
[----:B------:R-:W-:-:S07]  /*11b0*/  IMAD.U32 R18, RZ, RZ, UR4 ;  /* 0x00000004ff127e24 */ /* 0x000fce000f8e00ff */
.L_x_9:
[----:B------:R-:W-:Y:S02]  /*11c0*/  ULDC UR4, c[0x0][0x28c] ;  /* 0x0000a30000047ab9 */ /* 0x000fe40000000800 */
[----:B------:R-:W-:-:S04]  /*11d0*/  UIADD3 UR4, UR4, 0x1f, URZ ;  /* 0x0000001f04047890 */ /* 0x000fc8000fffe03f */
[----:B------:R-:W-:-:S04]  /*11e0*/  USHF.R.S32.HI UR5, URZ, 0x1f, UR4 ;  /* 0x0000001f3f057899 */ /* 0x000fc80008011404 */
[----:B------:R-:W-:-:S04]  /*11f0*/  ULEA.HI UR5, UR5, UR4, URZ, 0x5 ;  /* 0x0000000405057291 */ /* 0x000fc8000f8f283f */
[----:B------:R-:W-:Y:S01]  /*1200*/  USHF.R.S32.HI UR39, URZ, 0x5, UR5 ;  /* 0x000000053f277899 */ /* 0x000fe20008011405 */
[----:B------:R-:W-:Y:S11]  /*1210*/  @!P1 BRA `(.L_x_12) ;  /* 0x00000038005c9947 */ /* 0x000ff60003800000 */
[----:B------:R-:W-:-:S06]  /*1220*/  UISETP.GT.U32.AND UP1, UPT, UR18, 0x1, UPT ;  /* 0x000000011200788c */ /* 0x000fcc000bf24070 */
[----:B------:R-:W-:-:S13]  /*1230*/  PLOP3.LUT P0, PT, PT, PT, UP1, 0x80, 0x0 ;  /* 0x000000000000781c */ /* 0x000fda0003f0f018 */
[----:B------:R-:W-:Y:S05]  /*1240*/  @P0 EXIT ;  /* 0x000000000000094d */ /* 0x000fea0003800000 */
.L_x_13:
[----:B------:R-:W-:-:S08]  /*1250*/  NOP ;  /* 0x0000000000007918 */ /* 0x000fd00000000000 */
[----:B------:R-:W0:Y:S02]  /*1260*/  USETMAXREG.TRY_ALLOC.CTAPOOL UP1, 0xe8 ;  /* 0x000000e8000079c8 */ /* 0x000e240008020600 */
[----:B0-----:R-:W-:-:S13]  /*1270*/  PLOP3.LUT P0, PT, PT, PT, UP1, 0x80, 0x0 ;  /* 0x000000000000781c */ /* 0x001fda0003f0f018 */
[----:B------:R-:W-:Y:S05]  /*1280*/  @!P0 BRA `(.L_x_13) ;  /* 0xfffffffc00f08947 */ /* 0x000fea000383ffff */
[----:B------:R-:W-:-:S13]  /*1290*/  LOP3.LUT P0, RZ, R5, 0xff, RZ, 0xc0, !PT ;  /* 0x000000ff05ff7812 */ /* 0x000fda000780c0ff */
[----:B------:R-:W-:Y:S05]  /*12a0*/  @!P0 EXIT ;  /* 0x000000000000894d */ /* 0x000fea0003800000 */
[----:B------:R-:W0:Y:S01]  /*12b0*/  S2UR UR5, SR_CgaCtaId ;  /* 0x00000000000579c3 */ /* 0x000e220000008800 */
[----:B------:R-:W-:Y:S01]  /*12c0*/  VIADD R6, R0, 0xffffffff ;  /* 0xffffffff00067836 */ /* 0x000fe20000000000 */
[----:B------:R-:W-:Y:S01]  /*12d0*/  SHF.R.S32.HI R0, RZ, 0x1f, R3 ;  /* 0x0000001fff007819 */ /* 0x000fe20000011403 */
[----:B------:R-:W-:Y:S01]  /*12e0*/  USHF.R.U32.HI UR4, URZ, 0x2, UR39 ;  /* 0x000000023f047899 */ /* 0x000fe20008011627 */
[----:B------:R-:W-:Y:S02]  /*12f0*/  UMOV UR42, 0x400 ;  /* 0x00000400002a7882 */ /* 0x000fe40000000000 */
[----:B------:R-:W-:Y:S01]  /*1300*/  R2UR UR49, R6 ;  /* 0x00000000063172ca */ /* 0x000fe200000e0000 */
[----:B------:R-:W-:Y:S01]  /*1310*/  ULOP3.LUT UR43, UR39, 0x3, URZ, 0xc0, !UPT ;  /* 0x00000003272b7892 */ /* 0x000fe2000f8ec03f */
[CC--:B------:R-:W-:Y:S01]  /*1320*/  LEA.HI R4, R0.reuse, R3.reuse, RZ, 0x2 ;  /* 0x0000000300047211 */ /* 0x0c0fe200078f10ff */
[----:B------:R-:W-:Y:S01]  /*1330*/  ULOP3.LUT UR4, UR4, 0x1, URZ, 0xc0, !UPT ;  /* 0x0000000104047892 */ /* 0x000fe2000f8ec03f */
[----:B------:R-:W-:Y:S01]  /*1340*/  LEA.HI R0, R0, R3, RZ, 0x5 ;  /* 0x0000000300007211 */ /* 0x000fe200078f28ff */
[----:B------:R-:W-:Y:S01]  /*1350*/  USEL UR43, UR43, URZ, !UP0 ;  /* 0x0000003f2b2b7287 */ /* 0x000fe2000c000000 */
[--C-:B------:R-:W-:Y:S01]  /*1360*/  SHF.R.S32.HI R56, RZ, 0x2, R4.reuse ;  /* 0x00000002ff387819 */ /* 0x100fe20000011404 */
[----:B------:R-:W-:Y:S01]  /*1370*/  UISETP.EQ.U32.AND UP0, UPT, UR4, 0x1, !UP0 ;  /* 0x000000010400788c */ /* 0x000fe2000c702070 */
[----:B------:R-:W-:Y:S01]  /*1380*/  SHF.R.S32.HI R5, RZ, 0x1f, R4 ;  /* 0x0000001fff057819 */ /* 0x000fe20000011404 */
[----:B------:R-:W-:Y:S01]  /*1390*/  UISETP.LT.AND UP1, UPT, UR39, 0x1, UPT ;  /* 0x000000012700788c */ /* 0x000fe2000bf21270 */
[----:B------:R-:W-:Y:S01]  /*13a0*/  LOP3.LUT R58, R4, 0xfffffffc, RZ, 0xc0, !PT ;  /* 0xfffffffc043a7812 */ /* 0x000fe200078ec0ff */
[----:B------:R-:W-:Y:S01]  /*13b0*/  ULDC UR6, c[0x0][0x284] ;  /* 0x0000a10000067ab9 */ /* 0x000fe20000000800 */
[----:B------:R-:W-:Y:S01]  /*13c0*/  LEA.HI R5, R5, R56, RZ, 0x3 ;  /* 0x0000003805057211 */ /* 0x000fe200078f18ff */
[----:B------:R-:W-:Y:S01]  /*13d0*/  USHF.L.U32 UR49, UR49, 0x3, URZ ;  /* 0x0000000331317899 */ /* 0x000fe2000800063f */
[----:B------:R-:W-:Y:S01]  /*13e0*/  ISETP.NE.AND P0, PT, R6, RZ, PT ;  /* 0x000000ff0600720c */ /* 0x000fe20003f05270 */
[----:B------:R-:W-:Y:S01]  /*13f0*/  USEL UR45, UR39, 0x1, UP1 ;  /* 0x00000001272d7887 */ /* 0x000fe20008800000 */
[----:B------:R-:W-:Y:S01]  /*1400*/  LOP3.LUT R5, R5, 0xfffffff8, RZ, 0xc0, !PT ;  /* 0xfffffff805057812 */ /* 0x000fe200078ec0ff */
[----:B------:R-:W-:Y:S01]  /*1410*/  IMAD.IADD R58, R3, 0x1, -R58 ;  /* 0x00000001033a7824 */ /* 0x000fe200078e0a3a */
[----:B0-----:R-:W-:Y:S01]  /*1420*/  ULEA UR42, UR5, UR42, 0x18 ;  /* 0x0000002a052a7291 */ /* 0x001fe2000f8ec03f */
[----:B------:R-:W-:Y:S01]  /*1430*/  IMAD.U32 R60, RZ, RZ, UR49 ;  /* 0x00000031ff3c7e24 */ /* 0x000fe2000f8e00ff */
[----:B------:R-:W-:Y:S01]  /*1440*/  SEL R68, RZ, 0x1, P0 ;  /* 0x00000001ff447807 */ /* 0x000fe20000000000 */
[----:B------:R-:W-:Y:S01]  /*1450*/  IMAD.IADD R56, R56, 0x1, -R5 ;  /* 0x0000000138387824 */ /* 0x000fe200078e0a05 */
[----:B------:R-:W-:Y:S01]  /*1460*/  UIADD3 UR44, UR42, 0x50, URZ ;  /* 0x000000502a2c7890 */ /* 0x000fe2000fffe03f */
[----:B------:R-:W-:Y:S01]  /*1470*/  SHF.R.S32.HI R5, RZ, 0x5, R0 ;  /* 0x00000005ff057819 */ /* 0x000fe20000011400 */
[----:B------:R-:W-:Y:S01]  /*1480*/  UIADD3 UR4, UR42, 0x180, URZ ;  /* 0x000001802a047890 */ /* 0x000fe2000fffe03f */
[C---:B------:R-:W-:Y:S01]  /*1490*/  LOP3.LUT R62, R60.reuse, 0x8, RZ, 0xc0, !PT ;  /* 0x000000083c3e7812 */ /* 0x040fe200078ec0ff */
[----:B------:R-:W-:Y:S01]  /*14a0*/  UIADD3 UR5, UR42, 0x8180, URZ ;  /* 0x000081802a057890 */ /* 0x000fe2000fffe03f */
[--C-:B------:R-:W-:Y:S01]  /*14b0*/  SHF.R.S32.HI R57, RZ, 0x1f, R56.reuse ;  /* 0x0000001fff397819 */ /* 0x100fe20000011438 */
[----:B------:R-:W-:Y:S01]  /*14c0*/  USHF.R.U32.HI UR4, URZ, 0x4, UR4 ;  /* 0x000000043f047899 */ /* 0x000fe20008011604 */
[C-C-:B------:R-:W-:Y:S01]  /*14d0*/  IMAD R63, R5.reuse, -0x10, -R56.reuse ;  /* 0xfffffff0053f7824 */ /* 0x140fe200078e0a38 */
[----:B------:R-:W-:Y:S01]  /*14e0*/  USHF.R.U32.HI UR5, URZ, 0x4, UR5 ;  /* 0x000000043f057899 */ /* 0x000fe20008011605 */
[----:B------:R-:W-:Y:S01]  /*14f0*/  IMAD.U32 R59, RZ, RZ, UR44 ;  /* 0x0000002cff3b7e24 */ /* 0x000fe2000f8e00ff */
[----:B------:R-:W-:Y:S01]  /*1500*/  ULOP3.LUT UR4, UR4, 0x3fff, URZ, 0xc0, !UPT ;  /* 0x00003fff04047892 */ /* 0x000fe2000f8ec03f */
[----:B------:R-:W-:Y:S01]  /*1510*/  IMAD.WIDE R56, R5, 0x10, R56 ;  /* 0x0000001005387825 */ /* 0x000fe200078e0238 */
[----:B------:R-:W-:Y:S01]  /*1520*/  ULOP3.LUT UR5, UR5, 0x3fff, URZ, 0xc0, !UPT ;  /* 0x00003fff05057892 */ /* 0x000fe2000f8ec03f */
[----:B------:R-:W-:Y:S01]  /*1530*/  LOP3.LUT R60, R60, 0x8, RZ, 0xc, !PT ;  /* 0x000000083c3c7812 */ /* 0x000fe200078e0cff */
[----:B------:R-:W-:Y:S01]  /*1540*/  ULOP3.LUT UR40, UR36, 0x1, URZ, 0xfc, !UPT ;  /* 0x0000000124287892 */ /* 0x000fe2000f8efc3f */
[----:B------:R-:W-:Y:S01]  /*1550*/  VIADD R61, R59, UR49 ;  /* 0x000000313b3d7c36 */ /* 0x000fe20008000000 */
[----:B------:R-:W-:Y:S01]  /*1560*/  LOP3.LUT R62, R62, 0x18, RZ, 0x3c, !PT ;  /* 0x000000183e3e7812 */ /* 0x000fe200078e3cff */
[----:B------:R-:W-:Y:S01]  /*1570*/  VIADD R63, R63, UR6 ;  /* 0x000000063f3f7c36 */ /* 0x000fe20008000000 */
[----:B------:R-:W-:-:S02]  /*1580*/  USHF.L.U32 UR41, UR39, 0x1, URZ ;  /* 0x0000000127297899 */ /* 0x000fc4000800063f */
[----:B------:R-:W-:Y:S02]  /*1590*/  UIADD3 UR45, -UR45, UR39, URZ ;  /* 0x000000272d2d7290 */ /* 0x000fe4000fffe13f */
[----:B------:R-:W-:Y:S02]  /*15a0*/  USEL UR46, URZ, 0x1, !UP0 ;  /* 0x000000013f2e7887 */ /* 0x000fe4000c000000 */
[----:B------:R-:W-:Y:S02]  /*15b0*/  ULOP3.LUT UR47, UR4, 0x10000, URZ, 0xfc, !UPT ;  /* 0x00010000042f7892 */ /* 0x000fe4000f8efc3f */
[----:B------:R-:W-:-:S12]  /*15c0*/  ULOP3.LUT UR48, UR5, 0x10000, URZ, 0xfc, !UPT ;  /* 0x0001000005307892 */ /* 0x000fd8000f8efc3f */
.L_x_97:
[----:B------:R-:W-:Y:S01]  /*15d0*/  SHF.L.U32 R0, R68, 0x1f, RZ ;  /* 0x0000001f44007819 */ /* 0x000fe200000006ff */
[----:B------:R-:W-:Y:S02]  /*15e0*/  ULDC UR4, c[0x0][0x28c] ;  /* 0x0000a30000047ab9 */ /* 0x000fe40000000800 */
[----:B------:R-:W-:Y:S01]  /*15f0*/  ISETP.LT.AND P1, PT, RZ, UR4, PT ;  /* 0x00000004ff007c0c */ /* 0x000fe2000bf21270 */
[----:B0-----:R-:W0:Y:S02]  /*1600*/  SYNCS.PHASECHK.TRANS64.TRYWAIT P0, [R59+UR49], R0 ;  /* 0x000000003b0075a7 */ /* 0x001e240008000171 */
[----:B0--34-:R-:W-:Y:S10]  /*1610*/  @!P0 BRA `(.L_x_14) ;  /* 0x0000004400448947 */ /* 0x019ff40003800000 */
.L_x_119:
[----:B------:R-:W-:Y:S05]  /*1620*/  @P1 BRA `(.L_x_15) ;  /* 0x0000000000401947 */ /* 0x000fea0003800000 */
[----:B0-----:R-:W-:Y:S01]  /*1630*/  MOV R0, 0x0 ;  /* 0x0000000000007802 */ /* 0x001fe20000000f00 */
[----:B------:R-:W-:Y:S01]  /*1640*/  ULDC.64 UR4, c[0x4][0x68] ;  /* 0x01001a0000047ab9 */ /* 0x000fe20000000a00 */
[----:B------:R-:W-:Y:S01]  /*1650*/  ULDC.64 UR6, c[0x4][0x8] ;  /* 0x0100020000067ab9 */ /* 0x000fe20000000a00 */
[----:B------:R-:W-:Y:S01]  /*1660*/  IMAD.U32 R4, RZ, RZ, UR4 ;  /* 0x00000004ff047e24 */ /* 0x000fe2000f8e00ff */
[----:B------:R0:W1:Y:S01]  /*1670*/  LDC.64 R14, c[0x4][R0] ;  /* 0x01000000000e7b82 */ /* 0x0000620000000a00 */
[----:B------:R-:W-:Y:S01]  /*1680*/  IMAD.U32 R5, RZ, RZ, UR5 ;  /* 0x00000005ff057e24 */ /* 0x000fe2000f8e00ff */
[----:B------:R-:W-:Y:S01]  /*1690*/  ULDC.64 UR4, c[0x4][0x70] ;  /* 0x01001c0000047ab9 */ /* 0x000fe20000000a00 */
[----:B------:R-:W-:Y:S02]  /*16a0*/  IMAD.U32 R10, RZ, RZ, UR6 ;  /* 0x00000006ff0a7e24 */ /* 0x000fe4000f8e00ff */
[----:B------:R-:W-:Y:S02]  /*16b0*/  IMAD.U32 R6, RZ, RZ, UR4 ;  /* 0x00000004ff067e24 */ /* 0x000fe4000f8e00ff */
[----:B------:R-:W-:-:S02]  /*16c0*/  IMAD.U32 R7, RZ, RZ, UR5 ;  /* 0x00000005ff077e24 */ /* 0x000fc4000f8e00ff */
[----:B------:R-:W-:Y:S02]  /*16d0*/  IMAD.U32 R11, RZ, RZ, UR7 ;  /* 0x00000007ff0b7e24 */ /* 0x000fe4000f8e00ff */
[----:B------:R-:W-:Y:S02]  /*16e0*/  IMAD.MOV.U32 R8, RZ, RZ, 0x1e1 ;  /* 0x000001e1ff087424 */ /* 0x000fe400078e00ff */
[----:B------:R-:W-:Y:S02]  /*16f0*/  IMAD.MOV.U32 R12, RZ, RZ, 0x1 ;  /* 0x00000001ff0c7424 */ /* 0x000fe400078e00ff */
[----:B0-----:R-:W-:-:S07]  /*1700*/  IMAD.MOV.U32 R13, RZ, RZ, RZ ;  /* 0x000000ffff0d7224 */ /* 0x001fce00078e00ff */
[----:B------:R-:W-:-:S07]  /*1710*/  LEPC R20, `(.L_x_15) ;  /* 0x000000001014794e */ /* 0x000fce0000000000 */
[----:B-1---5:R-:W-:Y:S05]  /*1720*/  CALL.ABS.NOINC R14 ;  /* 0x000000000e007343 */ /* 0x022fea0003c00000 */
.L_x_15:
[----:B0-----:R-:W-:-:S05]  /*1730*/  IMAD.U32 R0, RZ, RZ, UR40 ;  /* 0x00000028ff007e24 */ /* 0x001fca000f8e00ff */
[----:B------:R-:W-:-:S13]  /*1740*/  ISETP.NE.AND P0, PT, R0, 0x3, PT ;  /* 0x000000030000780c */ /* 0x000fda0003f05270 */
[----:B------:R-:W-:Y:S05]  /*1750*/  @!P0 BRA `(.L_x_16) ;  /* 0x0000000000048947 */ /* 0x000fea0003800000 */
[----:B------:R-:W-:Y:S01]  /*1760*/  BPT.TRAP 0x1 ;  /* 0x000000040000795c */ /* 0x000fe20000300000 */
.L_x_16:
[----:B------:R-:W-:Y:S02]  /*1770*/  IMAD.U32 R3, RZ, RZ, UR43 ;  /* 0x0000002bff037e24 */ /* 0x000fe4000f8e00ff */
[----:B------:R-:W-:-:S03]  /*1780*/  IMAD.U32 R0, RZ, RZ, UR46 ;  /* 0x0000002eff007e24 */ /* 0x000fc6000f8e00ff */
[----:B------:R-:W-:Y:S02]  /*1790*/  LEA R3, R3, UR42, 0x3 ;  /* 0x0000002a03037c11 */ /* 0x000fe4000f8e18ff */
[----:B------:R-:W-:-:S04]  /*17a0*/  SHF.L.U32 R0, R0, 0x1f, RZ ;  /* 0x0000001f00007819 */ /* 0x000fc800000006ff */
[----:B------:R0:W1:Y:S01]  /*17b0*/  SYNCS.PHASECHK.TRANS64.TRYWAIT P1, [R3+URZ], R0 ;  /* 0x00000000030075a7 */ /* 0x000062000802017f */
[----:B------:R-:W-:Y:S05]  /*17c0*/  @!P0 BRA `(.L_x_17) ;  /* 0x0000000000048947 */ /* 0x000fea0003800000 */
[----:B------:R-:W-:Y:S01]  /*17d0*/  BPT.TRAP 0x1 ;  /* 0x000000040000795c */ /* 0x000fe20000300000 */
.L_x_17:
[----:B-1----:R-:W-:Y:S05]  /*17e0*/  @P1 BRA `(.L_x_18) ;  /* 0x0000000000081947 */ /* 0x002fea0003800000 */
[----:B------:R-:W1:Y:S02]  /*17f0*/  SYNCS.PHASECHK.TRANS64.TRYWAIT P1, [R3+URZ], R0 ;  /* 0x00000000030075a7 */ /* 0x000e64000802017f */
[----:B-1----:R-:W-:Y:S05]  /*1800*/  @!P1 BRA `(.L_x_19) ;  /* 0x0000004000dc9947 */ /* 0x002fea0003800000 */
.L_x_18:
[----:B------:R-:W-:Y:S05]  /*1810*/  WARPSYNC.ALL ;  /* 0x0000000000007948 */ /* 0x000fea0003800000 */
[----:B------:R-:W-:Y:S01]  /*1820*/  ULEA UR8, UR43, UR47, 0x9 ;  /* 0x0000002f2b087291 */ /* 0x000fe2000f8e483f */
[----:B------:R-:W-:Y:S01]  /*1830*/  WARPGROUP.ARRIVE ;  /* 0x00000000000079c5 */ /* 0x000fe20000000000 */
[----:B------:R-:W-:Y:S01]  /*1840*/  ULEA UR9, UR43, UR48, 0x9 ;  /* 0x000000302b097291 */ /* 0x000fe2000f8e483f */
[----:B01----:R-:W-:Y:S01]  /*1850*/  IMAD.U32 R0, RZ, RZ, UR45 ;  /* 0x0000002dff007e24 */ /* 0x003fe2000f8e00ff */
[----:B------:R-:W-:Y:S01]  /*1860*/  UMOV UR5, 0x40000040 ;  /* 0x4000004000057882 */ /* 0x000fe20000000000 */
[----:B------:R-:W-:-:S02]  /*1870*/  UMOV UR7, 0x40000040 ;  /* 0x4000004000077882 */ /* 0x000fc40000000000 */
[----:B------:R-:W-:Y:S01]  /*1880*/  UMOV UR4, UR8 ;  /* 0x0000000800047c82 */ /* 0x000fe20008000000 */
[----:B------:R-:W-:Y:S01]  /*1890*/  ISETP.GE.AND P1, PT, R0, 0x1, PT ;  /* 0x000000010000780c */ /* 0x000fe20003f26270 */
[----:B------:R-:W-:Y:S02]  /*18a0*/  UMOV UR6, UR9 ;  /* 0x0000000900067c82 */ /* 0x000fe40008000000 */
[----:B------:R-:W-:Y:S01]  /*18b0*/  HGMMA.64x64x8.F32.TF32 R24, gdesc[UR4], RZ, !UPT, gsb0 ;  /* 0x04e00000041879f0 */ /* 0x000fe2000c0028ff */
[----:B------:R-:W-:Y:S02]  /*18c0*/  UIADD3 UR4, UR8, 0x2, URZ ;  /* 0x0000000208047890 */ /* 0x000fe4000fffe03f */
[----:B------:R-:W-:Y:S01]  /*18d0*/  UIADD3 UR6, UR9, 0x2, URZ ;  /* 0x0000000209067890 */ /* 0x000fe2000fffe03f */
[----:B------:R-:W-:Y:S01]  /*18e0*/  UMOV UR5, 0x40000040 ;  /* 0x4000004000057882 */ /* 0x000fe20000000000 */
[----:B------:R-:W-:Y:S01]  /*18f0*/  UMOV UR7, 0x40000040 ;  /* 0x4000004000077882 */ /* 0x000fe20000000000 */
[----:B------:R-:W-:-:S02]  /*1900*/  WARPGROUP.DEPBAR.LE gsb0, 0x0 ;  /* 0x00008000000079c5 */ /* 0x000fc40000010000 */
[----:B------:R-:W-:-:S06]  /*1910*/  WARPGROUP.ARRIVE ;  /* 0x00000000000079c5 */ /* 0x000fcc0000000000 */
[----:B------:R-:W-:Y:S01]  /*1920*/  HGMMA.64x64x8.F32.TF32 R24, gdesc[UR4], R24, gsb0 ;  /* 0x04e00000041879f0 */ /* 0x000fe20008002818 */
[----:B------:R-:W-:Y:S02]  /*1930*/  UIADD3 UR4, UR8, 0x4, URZ ;  /* 0x0000000408047890 */ /* 0x000fe4000fffe03f */
[----:B------:R-:W-:Y:S01]  /*1940*/  UIADD3 UR6, UR9, 0x4, URZ ;  /* 0x0000000409067890 */ /* 0x000fe2000fffe03f */
[----:B------:R-:W-:Y:S01]  /*1950*/  UMOV UR5, 0x40000040 ;  /* 0x4000004000057882 */ /* 0x000fe20000000000 */
[----:B------:R-:W-:Y:S01]  /*1960*/  UMOV UR7, 0x40000040 ;  /* 0x4000004000077882 */ /* 0x000fe20000000000 */
[----:B------:R-:W-:Y:S02]  /*1970*/  WARPGROUP.DEPBAR.LE gsb0, 0x0 ;  /* 0x00008000000079c5 */ /* 0x000fe40000010000 */
        /* <DEDUP_REMOVED lines=8> */
[----:B------:R-:W-:Y:S03]  /*1a00*/  HGMMA.64x64x8.F32.TF32 R24, gdesc[UR4], R24, gsb0 ;  /* 0x04e00000041879f0 */ /* 0x000fe60008002818 */
[----:B------:R-:W-:Y:S02]  /*1a10*/  WARPGROUP.DEPBAR.LE gsb0, 0x0 ;  /* 0x00008000000079c5 */ /* 0x000fe40000010000 */
[----:B------:R-:W-:Y:S05]  /*1a20*/  @!P1 BRA `(.L_x_20) ;  /* 0x0000000400149947 */ /* 0x000fea0003800000 */
[----:B------:R-:W-:Y:S01]  /*1a30*/  UIADD3 UR4, UR43, 0x1, URZ ;  /* 0x000000012b047890 */ /* 0x000fe2000fffe03f */
[----:B------:R-:W-:Y:S01]  /*1a40*/  IMAD.U32 R0, RZ, RZ, UR45 ;  /* 0x0000002dff007e24 */ /* 0x000fe2000f8e00ff */
[----:B------:R-:W-:Y:S02]  /*1a50*/  UMOV UR9, UR43 ;  /* 0x0000002b00097c82 */ /* 0x000fe40008000000 */
[----:B------:R-:W-:-:S04]  /*1a60*/  UISETP.NE.AND UP0, UPT, UR4, 0x4, UPT ;  /* 0x000000040400788c */ /* 0x000fc8000bf05270 */
[----:B------:R-:W-:Y:S02]  /*1a70*/  USEL UR5, URZ, 0x1, UP0 ;  /* 0x000000013f057887 */ /* 0x000fe40008000000 */
[----:B------:R-:W-:Y:S02]  /*1a80*/  USEL UR8, UR4, URZ, UP0 ;  /* 0x0000003f04087287 */ /* 0x000fe40008000000 */
[----:B------:R-:W-:-:S06]  /*1a90*/  ULOP3.LUT UR5, UR46, UR5, URZ, 0x3c, !UPT ;  /* 0x000000052e057292 */ /* 0x000fcc000f8e3c3f */
[----:B------:R-:W-:-:S07]  /*1aa0*/  IMAD.U32 R5, RZ, RZ, UR5 ;  /* 0x00000005ff057e24 */ /* 0x000fce000f8e00ff */
.L_x_27:
[----:B01----:R-:W-:Y:S05]  /*1ab0*/  @!P0 BRA `(.L_x_21) ;  /* 0x0000000000048947 */ /* 0x003fea0003800000 */
[----:B------:R-:W-:Y:S01]  /*1ac0*/  BPT.TRAP 0x1 ;  /* 0x000000040000795c */ /* 0x000fe20000300000 */
.L_x_21:
[----:B------:R-:W-:Y:S01]  /*1ad0*/  ULEA UR4, UR8, UR42, 0x3 ;  /* 0x0000002a08047291 */ /* 0x000fe2000f8e183f */
[----:B------:R-:W-:-:S08]  /*1ae0*/  SHF.L.U32 R3, R5, 0x1f, RZ ;  /* 0x0000001f05037819 */ /* 0x000fd000000006ff */
[----:B------:R0:W1:Y:S01]  /*1af0*/  SYNCS.PHASECHK.TRANS64.TRYWAIT P1, [UR4], R3 ;  /* 0x00000003ff0075a7 */ /* 0x0000620008020144 */
[----:B------:R-:W-:Y:S05]  /*1b00*/  @!P0 BRA `(.L_x_22) ;  /* 0x0000000000048947 */ /* 0x000fea0003800000 */
[----:B------:R-:W-:Y:S01]  /*1b10*/  BPT.TRAP 0x1 ;  /* 0x000000040000795c */ /* 0x000fe20000300000 */
.L_x_22:
[----:B-1----:R-:W-:Y:S05]  /*1b20*/  @P1 BRA `(.L_x_23) ;  /* 0x0000000000081947 */ /* 0x002fea0003800000 */
[----:B------:R-:W1:Y:S02]  /*1b30*/  SYNCS.PHASECHK.TRANS64.TRYWAIT P1, [UR4], R3 ;  /* 0x00000003ff0075a7 */ /* 0x000e640008020144 */
[----:B-1----:R-:W-:Y:S05]  /*1b40*/  @!P1 BRA `(.L_x_24) ;  /* 0x0000004000209947 */ /* 0x002fea0003800000 */
.L_x_23:
[----:B------:R-:W-:Y:S01]  /*1b50*/  ULEA UR10, UR8, UR47, 0x9 ;  /* 0x0000002f080a7291 */ /* 0x000fe2000f8e483f */
[----:B------:R-:W-:Y:S01]  /*1b60*/  WARPGROUP.ARRIVE ;  /* 0x00000000000079c5 */ /* 0x000fe20000000000 */
[----:B------:R-:W-:Y:S01]  /*1b70*/  ULEA UR11, UR8, UR48, 0x9 ;  /* 0x00000030080b7291 */ /* 0x000fe2000f8e483f */
[----:B------:R-:W-:Y:S01]  /*1b80*/  UMOV UR5, 0x40000040 ;  /* 0x4000004000057882 */ /* 0x000fe20000000000 */
[----:B------:R-:W-:-:S03]  /*1b90*/  UMOV UR7, 0x40000040 ;  /* 0x4000004000077882 */ /* 0x000fc60000000000 */
[----:B------:R-:W-:Y:S02]  /*1ba0*/  UMOV UR4, UR10 ;  /* 0x0000000a00047c82 */ /* 0x000fe40008000000 */
[----:B------:R-:W-:Y:S02]  /*1bb0*/  UMOV UR6, UR11 ;  /* 0x0000000b00067c82 */ /* 0x000fe40008000000 */
[----:B------:R-:W-:Y:S01]  /*1bc0*/  HGMMA.64x64x8.F32.TF32 R24, gdesc[UR4], R24, gsb0 ;  /* 0x04e00000041879f0 */ /* 0x000fe20008002818 */
        /* <DEDUP_REMOVED lines=23> */
[----:B------:R-:W-:Y:S01]  /*1d40*/  BPT.TRAP 0x1 ;  /* 0x000000040000795c */ /* 0x000fe20000300000 */
.L_x_25:
[----:B------:R-:W-:Y:S02]  /*1d50*/  UISETP.GT.U32.AND UP0, UPT, UR36, 0x1, UPT ;  /* 0x000000012400788c */ /* 0x000fe4000bf04070 */
[----:B------:R-:W-:-:S04]  /*1d60*/  ULEA UR4, UR9, UR42, 0x3 ;  /* 0x0000002a09047291 */ /* 0x000fc8000f8e183f */
[----:B------:R-:W-:Y:S01]  /*1d70*/  UIADD3 UR4, UR4, 0x20, URZ ;  /* 0x0000002004047890 */ /* 0x000fe2000fffe03f */
[----:B------:R-:W-:-:S03]  /*1d80*/  PLOP3.LUT P1, PT, PT, PT, UP0, 0x80, 0x0 ;  /* 0x000000000000781c */ /* 0x000fc60003f2f008 */
[----:B------:R-:W-:-:S09]  /*1d90*/  UPRMT UR4, URZ, 0x654, UR4 ;  /* 0x000006543f047896 */ /* 0x000fd20008000004 */
[----:B------:R-:W-:Y:S01]  /*1da0*/  SYNCS.ARRIVE.TRANS64.RED.A1T0 RZ, [UR4], RZ ;  /* 0x000000ffffff79a7 */ /* 0x000fe20008100404 */
[----:B------:R-:W-:Y:S05]  /*1db0*/  @P1 BRA `(.L_x_26) ;  /* 0x0000000000041947 */ /* 0x000fea0003800000 */
[----:B------:R-:W-:Y:S01]  /*1dc0*/  BPT.TRAP 0x1 ;  /* 0x000000040000795c */ /* 0x000fe20000300000 */
.L_x_26:
[----:B------:R-:W-:Y:S01]  /*1dd0*/  UIADD3 UR8, UR8, 0x1, URZ ;  /* 0x0000000108087890 */ /* 0x000fe2000fffe03f */
[C---:B------:R-:W-:Y:S01]  /*1de0*/  ISETP.GT.AND P1, PT, R0.reuse, 0x1, PT ;  /* 0x000000010000780c */ /* 0x040fe20003f24270 */
[----:B------:R-:W-:Y:S01]  /*1df0*/  UIADD3 UR9, UR9, 0x1, URZ ;  /* 0x0000000109097890 */ /* 0x000fe2000fffe03f */
[----:B------:R-:W-:Y:S01]  /*1e00*/  VIADD R0, R0, 0xffffffff ;  /* 0xffffffff00007836 */ /* 0x000fe20000000000 */
[----:B------:R-:W-:Y:S02]  /*1e10*/  UISETP.NE.AND UP0, UPT, UR8, 0x4, UPT ;  /* 0x000000040800788c */ /* 0x000fe4000bf05270 */
[----:B------:R-:W-:Y:S02]  /*1e20*/  UISETP.NE.AND UP1, UPT, UR9, 0x4, UPT ;  /* 0x000000040900788c */ /* 0x000fe4000bf25270 */
[----:B------:R-:W-:Y:S02]  /*1e30*/  USEL UR4, URZ, 0x1, UP0 ;  /* 0x000000013f047887 */ /* 0x000fe40008000000 */
[----:B------:R-:W-:-:S02]  /*1e40*/  USEL UR8, UR8, URZ, UP0 ;  /* 0x0000003f08087287 */ /* 0x000fc40008000000 */
[----:B------:R-:W-:Y:S02]  /*1e50*/  USEL UR9, UR9, URZ, UP1 ;  /* 0x0000003f09097287 */ /* 0x000fe40008800000 */
[----:B------:R-:W-:Y:S01]  /*1e60*/  LOP3.LUT R5, R5, UR4, RZ, 0x3c, !PT ;  /* 0x0000000405057c12 */ /* 0x000fe2000f8e3cff */
[----:B------:R-:W-:Y:S09]  /*1e70*/  @P1 BRA `(.L_x_27) ;  /* 0xfffffffc000c1947 */ /* 0x000ff2000383ffff */
.L_x_20:
[----:B------:R-:W2:Y:S01]  /*1e80*/  LDC R0, c[0x0][0x28c] ;  /* 0x0000a300ff007b82 */ /* 0x000ea20000000800 */
[----:B------:R3:W-:Y:S01]  /*1e90*/  SYNCS.ARRIVE.TRANS64.A1T0 RZ, [R60+UR44], RZ ;  /* 0x000000ff3cff79a7 */ /* 0x0007e2000810002c */
[----:B--2---:R-:W-:-:S13]  /*1ea0*/  ISETP.GE.AND P1, PT, R0, 0x1, PT ;  /* 0x000000010000780c */ /* 0x004fda0003f26270 */
[----:B---3--:R-:W-:Y:S05]  /*1eb0*/  @!P1 BRA `(.L_x_28) ;  /* 0x0000000000309947 */ /* 0x008fea0003800000 */
[----:B------:R-:W-:Y:S05]  /*1ec0*/  @!P0 BRA `(.L_x_29) ;  /* 0x0000000000048947 */ /* 0x000fea0003800000 */
[----:B------:R-:W-:Y:S01]  /*1ed0*/  BPT.TRAP 0x1 ;  /* 0x000000040000795c */ /* 0x000fe20000300000 */
.L_x_29:
[----:B------:R-:W-:Y:S02]  /*1ee0*/  UIADD3 UR4, UR45, UR43, URZ ;  /* 0x0000002b2d047290 */ /* 0x000fe4000fffe03f */
[----:B------:R-:W-:Y:S02]  /*1ef0*/  UISETP.GT.U32.AND UP0, UPT, UR36, 0x1, UPT ;  /* 0x000000012400788c */ /* 0x000fe4000bf04070 */
[----:B------:R-:W-:-:S04]  /*1f00*/  USHF.L.U32 UR4, UR4, 0x3, URZ ;  /* 0x0000000304047899 */ /* 0x000fc8000800063f */
[----:B------:R-:W-:Y:S01]  /*1f10*/  ULOP3.LUT UR4, UR4, 0x18, URZ, 0xc0, !UPT ;  /* 0x0000001804047892 */ /* 0x000fe2000f8ec03f */
[----:B------:R-:W-:-:S03]  /*1f20*/  PLOP3.LUT P0, PT, PT, PT, UP0, 0x80, 0x0 ;  /* 0x000000000000781c */ /* 0x000fc60003f0f008 */
[----:B------:R-:W-:-:S04]  /*1f30*/  UIADD3 UR4, UR42, 0x20, UR4 ;  /* 0x000000202a047890 */ /* 0x000fc8000fffe004 */
[----:B------:R-:W-:-:S09]  /*1f40*/  UPRMT UR4, URZ, 0x654, UR4 ;  /* 0x000006543f047896 */ /* 0x000fd20008000004 */
[----:B------:R-:W-:Y:S01]  /*1f50*/  SYNCS.ARRIVE.TRANS64.RED.A1T0 RZ, [UR4], RZ ;  /* 0x000000ffffff79a7 */ /* 0x000fe20008100404 */
[----:B------:R-:W-:Y:S05]  /*1f60*/  @P0 BRA `(.L_x_28) ;  /* 0x0000000000040947 */ /* 0x000fea0003800000 */
[----:B------:R-:W-:Y:S01]  /*1f70*/  BPT.TRAP 0x1 ;  /* 0x000000040000795c */ /* 0x000fe20000300000 */
.L_x_28:
[----:B------:R-:W-:Y:S01]  /*1f80*/  SHF.L.U32 R0, R68, 0x1f, RZ ;  /* 0x0000001f44007819 */ /* 0x000fe200000006ff */
[----:B------:R-:W-:Y:S01]  /*1f90*/  UIADD3 UR43, UR41, UR43, URZ ;  /* 0x0000002b292b7290 */ /* 0x000fe2000fffe03f */
[----:B------:R-:W2:Y:S01]  /*1fa0*/  LDC R7, c[0x0][0x288] ;  /* 0x0000a200ff077b82 */ /* 0x000ea20000000800 */
[----:B------:R-:W-:Y:S02]  /*1fb0*/  IMAD.SHL.U32 R8, R58, 0x2, RZ ;  /* 0x000000023a087824 */ /* 0x000fe400078e00ff */
[----:B------:R-:W-:Y:S02]  /*1fc0*/  USHF.R.U32.HI UR4, URZ, 0x2, UR43 ;  /* 0x000000023f047899 */ /* 0x000fe4000801162b */
[----:B------:R-:W-:Y:S01]  /*1fd0*/  UISETP.GT.U32.AND UP0, UPT, UR43, 0x3, UPT ;  /* 0x000000032b00788c */ /* 0x000fe2000bf04070 */
[----:B------:R-:W-:Y:S01]  /*1fe0*/  SHF.R.S32.HI R9, RZ, 0x1f, R8 ;  /* 0x0000001fff097819 */ /* 0x000fe20000011408 */
[----:B------:R-:W-:Y:S01]  /*1ff0*/  ULOP3.LUT UR4, UR4, 0x1, URZ, 0xc0, !UPT ;  /* 0x0000000104047892 */ /* 0x000fe2000f8ec03f */
[----:B------:R-:W3:Y:S01]  /*2000*/  SYNCS.PHASECHK.TRANS64.TRYWAIT P0, [R59+UR49+0x10], R0 ;  /* 0x000010003b0075a7 */ /* 0x000ee20008000171 */
[----:B------:R-:W-:-:S02]  /*2010*/  UISETP.LT.U32.AND UP0, UPT, UR41, 0x4, UP0 ;  /* 0x000000042900788c */ /* 0x000fc40008701070 */
[----:B------:R-:W-:Y:S02]  /*2020*/  UISETP.NE.U32.AND UP1, UPT, UR4, 0x1, UPT ;  /* 0x000000010400788c */ /* 0x000fe4000bf25070 */
[----:B------:R-:W-:Y:S02]  /*2030*/  USEL UR5, URZ, 0x1, !UP0 ;  /* 0x000000013f057887 */ /* 0x000fe4000c000000 */
[----:B------:R-:W-:Y:S02]  /*2040*/  UISETP.GT.U32.AND UP1, UPT, UR41, 0x3, !UP1 ;  /* 0x000000032900788c */ /* 0x000fe4000cf24070 */
[----:B------:R-:W-:Y:S02]  /*2050*/  ULOP3.LUT UR43, UR43, 0x3, URZ, 0xc0, !UPT ;  /* 0x000000032b2b7892 */ /* 0x000fe4000f8ec03f */
[----:B------:R-:W-:-:S04]  /*2060*/  USEL UR4, URZ, 0x1, !UP1 ;  /* 0x000000013f047887 */ /* 0x000fc8000c800000 */
[----:B------:R-:W-:Y:S01]  /*2070*/  ULOP3.LUT UR46, UR4, UR46, UR5, 0x96, !UPT ;  /* 0x0000002e042e7292 */ /* 0x000fe2000f8e9605 */
[----:B--23--:R-:W-:Y:S11]  /*2080*/  @!P0 BRA `(.L_x_30) ;  /* 0x0000003800e88947 */ /* 0x00cff60003800000 */
.L_x_120:
[----:B--2---:R-:W-:Y:S01]  /*2090*/  IMAD.SHL.U32 R0, R18, 0x40, RZ ;  /* 0x0000004012007824 */ /* 0x004fe200078e00ff */
[----:B------:R-:W-:Y:S01]  /*20a0*/  ULDC UR6, c[0x0][0x284] ;  /* 0x0000a10000067ab9 */ /* 0x000fe20000000800 */
[----:B------:R-:W-:Y:S01]  /*20b0*/  IMAD.SHL.U32 R14, R2, 0x40, RZ ;  /* 0x00000040020e7824 */ /* 0x000fe200078e00ff */
[----:B------:R-:W-:Y:S01]  /*20c0*/  SHF.R.S32.HI R11, RZ, 0x1f, R19 ;  /* 0x0000001fff0b7819 */ /* 0x000fe20000011413 */
[----:B------:R-:W-:Y:S01]  /*20d0*/  ULDC.64 UR4, c[0x0][0x5d0] ;  /* 0x0001740000047ab9 */ /* 0x000fe20000000a00 */
[----:B------:R-:W-:Y:S01]  /*20e0*/  ISETP.GE.AND P0, PT, R0, UR6, PT ;  /* 0x0000000600007c0c */ /* 0x000fe2000bf06270 */
[----:B01----:R-:W-:Y:S01]  /*20f0*/  IMAD.WIDE.U32 R2, R19, UR4, R8 ;  /* 0x0000000413027c25 */ /* 0x003fe2000f8e0008 */
[----:B------:R-:W-:Y:S02]  /*2100*/  SHF.R.S32.HI R15, RZ, 0x1f, R14 ;  /* 0x0000001fff0f7819 */ /* 0x000fe4000001140e */
[----:B------:R-:W-:Y:S01]  /*2110*/  ISETP.GE.OR P0, PT, R14, R7, P0 ;  /* 0x000000070e00720c */ /* 0x000fe20000706670 */
[----:B------:R-:W-:-:S04]  /*2120*/  IMAD R4, R11, UR4, RZ ;  /* 0x000000040b047c24 */ /* 0x000fc8000f8e02ff */
[----:B------:R-:W-:Y:S01]  /*2130*/  IMAD R5, R19, UR5, R4 ;  /* 0x0000000513057c24 */ /* 0x000fe2000f8e0204 */
[----:B------:R-:W-:-:S04]  /*2140*/  IADD3 R4, P1, R14, R2, RZ ;  /* 0x000000020e047210 */ /* 0x000fc80007f3e0ff */
[----:B------:R-:W-:-:S03]  /*2150*/  IADD3.X R5, R15, R3, R5, P1, !PT ;  /* 0x000000030f057210 */ /* 0x000fc60000ffe405 */
[----:B------:R-:W-:Y:S06]  /*2160*/  @P0 BRA `(.L_x_31) ;  /* 0x0000002000b40947 */ /* 0x000fec0003800000 */
[----:B------:R-:W0:Y:S01]  /*2170*/  LDC.64 R70, c[0x0][0x5c8] ;  /* 0x00017200ff467b82 */ /* 0x000e220000000a00 */
[----:B-----5:R-:W-:Y:S01]  /*2180*/  FSETP.NEU.AND P0, PT, R23, RZ, PT ;  /* 0x000000ff1700720b */ /* 0x020fe20003f0d000 */
[----:B------:R-:W-:Y:S01]  /*2190*/  IMAD R3, R58, -0x2, R7 ;  /* 0xfffffffe3a037824 */ /* 0x000fe200078e0207 */
[----:B------:R-:W-:Y:S01]  /*21a0*/  BSSY B0, `(.L_x_31) ;  /* 0x0000229000007945 */ /* 0x000fe20003800000 */
[----:B------:R-:W-:-:S04]  /*21b0*/  IMAD.WIDE R64, R18, 0x40, R56 ;  /* 0x0000004012407825 */ /* 0x000fc800078e0238 */
[----:B------:R-:W-:Y:S02]  /*21c0*/  IMAD.IADD R2, R3, 0x1, -R14 ;  /* 0x0000000103027824 */ /* 0x000fe400078e0a0e */
[----:B------:R-:W-:-:S03]  /*21d0*/  IMAD.IADD R0, R63, 0x1, -R0 ;  /* 0x000000013f007824 */ /* 0x000fc600078e0a00 */
[----:B------:R-:W-:-:S04]  /*21e0*/  ISETP.GT.AND P1, PT, R2, RZ, PT ;  /* 0x000000ff0200720c */ /* 0x000fc80003f24270 */
[----:B------:R-:W-:Y:S01]  /*21f0*/  ISETP.GT.AND P4, PT, R0, RZ, P1 ;  /* 0x000000ff0000720c */ /* 0x000fe20000f84270 */
[-C--:B0-----:R-:W-:Y:S02]  /*2200*/  IMAD R3, R65, R70.reuse, RZ ;  /* 0x0000004641037224 */ /* 0x081fe400078e02ff */
[----:B------:R-:W-:-:S04]  /*2210*/  IMAD.WIDE.U32 R66, R64, R70, R4 ;  /* 0x0000004640427225 */ /* 0x000fc800078e0004 */
[----:B------:R-:W-:-:S04]  /*2220*/  IMAD R3, R64, R71, R3 ;  /* 0x0000004740037224 */ /* 0x000fc800078e0203 */
[----:B------:R-:W-:Y:S01]  /*2230*/  IMAD.IADD R7, R67, 0x1, R3 ;  /* 0x0000000143077824 */ /* 0x000fe200078e0203 */
[----:B------:R-:W-:Y:S06]  /*2240*/  @!P0 BRA `(.L_x_32) ;  /* 0x0000001400e08947 */ /* 0x000fec0003800000 */
[----:B------:R-:W0:Y:S01]  /*2250*/  LDC.64 R72, c[0x0][0x5b8] ;  /* 0x00016e00ff487b82 */ /* 0x000e220000000a00 */
[----:B------:R-:W-:-:S07]  /*2260*/  ULDC.64 UR4, c[0x0][0x5c0] ;  /* 0x0001700000047ab9 */ /* 0x000fce0000000a00 */
[----:B------:R-:W1:Y:S08]  /*2270*/  LDC.64 R74, c[0x0][0x5b0] ;  /* 0x00016c00ff4a7b82 */ /* 0x000e700000000a00 */
[----:B------:R-:W2:Y:S01]  /*2280*/  LDC.64 R76, c[0x0][0x5a8] ;  /* 0x00016a00ff4c7b82 */ /* 0x000ea20000000a00 */
[-C--:B0-----:R-:W-:Y:S02]  /*2290*/  IMAD R6, R11, R72.reuse, RZ ;  /* 0x000000480b067224 */ /* 0x081fe400078e02ff */
[----:B------:R-:W-:-:S04]  /*22a0*/  IMAD.WIDE.U32 R4, R19, R72, R8 ;  /* 0x0000004813047225 */ /* 0x000fc800078e0008 */
[----:B------:R-:W-:Y:S01]  /*22b0*/  IMAD R67, R19, R73, R6 ;  /* 0x0000004913437224 */ /* 0x000fe200078e0206 */
[----:B------:R-:W-:Y:S01]  /*22c0*/  IADD3 R10, P0, R14, R4, RZ ;  /* 0x000000040e0a7210 */ /* 0x000fe20007f1e0ff */
[----:B-1----:R-:W-:-:S03]  /*22d0*/  IMAD R3, R65, R74, RZ ;  /* 0x0000004a41037224 */ /* 0x002fc600078e02ff */
[----:B------:R-:W-:Y:S01]  /*22e0*/  IADD3.X R11, R15, R5, R67, P0, !PT ;  /* 0x000000050f0b7210 */ /* 0x000fe200007fe443 */
[C---:B------:R-:W-:Y:S02]  /*22f0*/  IMAD R69, R64.reuse, R75, R3 ;  /* 0x0000004b40457224 */ /* 0x040fe400078e0203 */
[----:B------:R-:W-:-:S04]  /*2300*/  IMAD.WIDE.U32 R4, R64, R74, R10 ;  /* 0x0000004a40047225 */ /* 0x000fc800078e000a */
[----:B------:R-:W-:Y:S01]  /*2310*/  IMAD.IADD R3, R5, 0x1, R69 ;  /* 0x0000000105037824 */ /* 0x000fe200078e0245 */
[----:B--2---:R-:W-:-:S04]  /*2320*/  LEA R12, P0, R4, R76, 0x2 ;  /* 0x0000004c040c7211 */ /* 0x004fc800078010ff */
[----:B------:R-:W-:-:S05]  /*2330*/  LEA.HI.X R13, R4, R77, R3, 0x2, P0 ;  /* 0x0000004d040d7211 */ /* 0x000fca00000f1403 */
[----:B------:R0:W2:Y:S01]  /*2340*/  @P4 LDG.E.LTC128B R3, desc[UR52][R12.64] ;  /* 0x000000340c034981 */ /* 0x0000a2000c1e1920 */
[----:B------:R-:W-:Y:S01]  /*2350*/  IMAD.WIDE.U32 R4, R64, R74, R14 ;  /* 0x0000004a40047225 */ /* 0x000fe200078e000e */
[----:B------:R-:W-:Y:S01]  /*2360*/  LEA R6, P2, R66, UR4, 0x2 ;  /* 0x0000000442067c11 */ /* 0x000fe2000f8410ff */
[----:B------:R-:W-:Y:S01]  /*2370*/  BSSY B1, `(.L_x_33) ;  /* 0x0000014000017945 */ /* 0x000fe20003800000 */
[----:B------:R-:W-:Y:S02]  /*2380*/  IADD3 R20, P0, R8, R4, RZ ;  /* 0x0000000408147210 */ /* 0x000fe40007f1e0ff */
[----:B------:R-:W-:Y:S02]  /*2390*/  LEA.HI.X R7, R66, UR5, R7, 0x2, P2 ;  /* 0x0000000542077c11 */ /* 0x000fe400090f1407 */
[----:B------:R-:W-:Y:S01]  /*23a0*/  IADD3.X R21, R9, R69, R5, P0, !PT ;  /* 0x0000004509157210 */ /* 0x000fe200007fe405 */
[----:B0-----:R-:W-:Y:S01]  /*23b0*/  IMAD.SHL.U32 R12, R74, 0x8, RZ ;  /* 0x000000084a0c7824 */ /* 0x001fe200078e00ff */
[----:B------:R-:W-:-:S02]  /*23c0*/  ISETP.GT.AND P0, PT, R2, 0x1, PT ;  /* 0x000000010200780c */ /* 0x000fc40003f04270 */
[----:B------:R-:W-:Y:S01]  /*23d0*/  SHF.L.U64.HI R13, R74, 0x3, R75 ;  /* 0x000000034a0d7819 */ /* 0x000fe2000001024b */
[----:B------:R-:W-:Y:S01]  /*23e0*/  IMAD.WIDE.U32 R20, R19, R72, R20 ;  /* 0x0000004813147225 */ /* 0x000fe200078e0014 */
[----:B------:R-:W-:-:S03]  /*23f0*/  ISETP.GT.AND P2, PT, R0, RZ, P0 ;  /* 0x000000ff0000720c */ /* 0x000fc60000744270 */
[----:B------:R-:W-:Y:S01]  /*2400*/  IMAD.WIDE.U32 R64, R64, R74, R12 ;  /* 0x0000004a40407225 */ /* 0x000fe200078e000c */
[----:B--2---:R-:W-:-:S05]  /*2410*/  LOP3.LUT R4, R3, 0xffffe000, RZ, 0xc0, !PT ;  /* 0xffffe00003047812 */ /* 0x004fca00078ec0ff */
[----:B------:R-:W-:Y:S01]  /*2420*/  FMUL R5, R4, R23 ;  /* 0x0000001704057220 */ /* 0x000fe20000400000 */
[----:B------:R-:W-:-:S03]  /*2430*/  LEA R4, P3, R20, R76, 0x2 ;  /* 0x0000004c14047211 */ /* 0x000fc600078610ff */
[----:B------:R-:W-:Y:S01]  /*2440*/  FFMA R73, R24, R22, R5 ;  /* 0x0000001618497223 */ /* 0x000fe20000000005 */
[----:B------:R-:W-:-:S04]  /*2450*/  IMAD.IADD R5, R67, 0x1, R21 ;  /* 0x0000000143057824 */ /* 0x000fc800078e0215 */
[----:B------:R-:W-:Y:S02]  /*2460*/  F2FP.TF32.F32.PACK_B R73, R73 ;  /* 0x00000049ff49723e */ /* 0x000fe400024050ff */
[----:B------:R-:W-:-:S03]  /*2470*/  LEA.HI.X R5, R20, R77, R5, 0x2, P3 ;  /* 0x0000004d14057211 */ /* 0x000fc600018f1405 */
[----:B------:R0:W-:Y:S01]  /*2480*/  @P4 STG.E desc[UR52][R6.64], R73 ;  /* 0x0000004906004986 */ /* 0x0001e2000c101934 */
[----:B------:R-:W-:Y:S05]  /*2490*/  @!P2 BRA `(.L_x_34) ;  /* 0x000000000004a947 */ /* 0x000fea0003800000 */
[----:B------:R1:W5:Y:S02]  /*24a0*/  LDG.E.LTC128B R3, desc[UR52][R4.64+0x4] ;  /* 0x0000043404037981 */ /* 0x000364000c1e1920 */
.L_x_34:
[----:B------:R-:W-:Y:S05]  /*24b0*/  BSYNC B1 ;  /* 0x0000000000017941 */ /* 0x000fea0003800000 */
.L_x_33:
[----:B-----5:R-:W-:Y:S01]  /*24c0*/  LOP3.LUT R12, R3, 0xffffe000, RZ, 0xc0, !PT ;  /* 0xffffe000030c7812 */ /* 0x020fe200078ec0ff */
[----:B------:R-:W-:Y:S01]  /*24d0*/  IMAD.IADD R69, R69, 0x1, R65 ;  /* 0x0000000145457824 */ /* 0x000fe200078e0241 */
[----:B------:R-:W-:Y:S01]  /*24e0*/  IADD3 R10, P3, R10, R64, RZ ;  /* 0x000000400a0a7210 */ /* 0x000fe20007f7e0ff */
[----:B------:R-:W-:Y:S01]  /*24f0*/  IMAD.MOV.U32 R18, RZ, RZ, R3 ;  /* 0x000000ffff127224 */ /* 0x000fe200078e0003 */
[----:B------:R-:W-:Y:S01]  /*2500*/  ISETP.GT.AND P1, PT, R0, 0x8, P1 ;  /* 0x000000080000780c */ /* 0x000fe20000f24270 */
[----:B------:R-:W-:Y:S02]  /*2510*/  FMUL R12, R12, R23 ;  /* 0x000000170c0c7220 */ /* 0x000fe40000400000 */
[----:B------:R-:W-:Y:S02]  /*2520*/  IMAD.X R11, R69, 0x1, R11, P3 ;  /* 0x00000001450b7824 */ /* 0x000fe400018e060b */
[----:B------:R-:W-:Y:S01]  /*2530*/  FFMA R25, R25, R22, R12 ;  /* 0x0000001619197223 */ /* 0x000fe2000000000c */
[----:B------:R-:W-:-:S04]  /*2540*/  LEA R12, P3, R10, R76, 0x2 ;  /* 0x0000004c0a0c7211 */ /* 0x000fc800078610ff */
[----:B------:R-:W-:Y:S02]  /*2550*/  F2FP.TF32.F32.PACK_B R25, R25 ;  /* 0x00000019ff19723e */ /* 0x000fe400024050ff */
[----:B------:R-:W-:-:S03]  /*2560*/  LEA.HI.X R13, R10, R77, R11, 0x2, P3 ;  /* 0x0000004d0a0d7211 */ /* 0x000fc600018f140b */
[----:B------:R2:W-:Y:S04]  /*2570*/  @P2 STG.E desc[UR52][R6.64+0x4], R25 ;  /* 0x0000041906002986 */ /* 0x0005e8000c101934 */
[----:B------:R-:W3:Y:S01]  /*2580*/  @P1 LDG.E.LTC128B R18, desc[UR52][R12.64] ;  /* 0x000000340c121981 */ /* 0x000ee2000c1e1920 */
[----:B------:R-:W-:Y:S01]  /*2590*/  IADD3 R14, P2, P3, R8, R64, R14 ;  /* 0x00000040080e7210 */ /* 0x000fe20007b5e00e */
[----:B------:R-:W-:Y:S01]  /*25a0*/  BSSY B1, `(.L_x_35) ;  /* 0x0000011000017945 */ /* 0x000fe20003800000 */
[----:B------:R-:W-:Y:S02]  /*25b0*/  ISETP.GT.AND P0, PT, R0, 0x8, P0 ;  /* 0x000000080000780c */ /* 0x000fe40000704270 */
[----:B------:R-:W-:Y:S02]  /*25c0*/  IADD3.X R15, R9, R69, R15, P2, P3 ;  /* 0x00000045090f7210 */ /* 0x000fe400017e640f */
[----:B------:R-:W-:-:S02]  /*25d0*/  SHF.L.U64.HI R9, R70, 0x5, R71 ;  /* 0x0000000546097819 */ /* 0x000fc40000010247 */
[----:B------:R-:W-:Y:S01]  /*25e0*/  LEA R10, P2, R70, R6, 0x5 ;  /* 0x00000006460a7211 */ /* 0x000fe200078428ff */
[----:B------:R-:W-:-:S04]  /*25f0*/  IMAD.WIDE.U32 R14, R19, R72, R14 ;  /* 0x00000048130e7225 */ /* 0x000fc800078e000e */
[----:B------:R-:W-:Y:S01]  /*2600*/  IMAD.X R11, R9, 0x1, R7, P2 ;  /* 0x00000001090b7824 */ /* 0x000fe200010e0607 */
[----:B---3--:R-:W-:-:S05]  /*2610*/  LOP3.LUT R8, R18, 0xffffe000, RZ, 0xc0, !PT ;  /* 0xffffe00012087812 */ /* 0x008fca00078ec0ff */
        /* <DEDUP_REMOVED lines=9> */
.L_x_36:
[----:B------:R-:W-:Y:S05]  /*26b0*/  BSYNC B1 ;  /* 0x0000000000017941 */ /* 0x000fea0003800000 */
.L_x_35:
[----:B-----5:R-:W-:Y:S01]  /*26c0*/  LOP3.LUT R12, R18, 0xffffe000, RZ, 0xc0, !PT ;  /* 0xffffe000120c7812 */ /* 0x020fe200078ec0ff */
[----:B------:R-:W-:Y:S01]  /*26d0*/  BSSY B1, `(.L_x_37) ;  /* 0x0000009000017945 */ /* 0x000fe20003800000 */
[----:B------:R-:W-:-:S03]  /*26e0*/  ISETP.GT.AND P1, PT, R2, 0x8, PT ;  /* 0x000000080200780c */ /* 0x000fc60003f24270 */
[----:B------:R-:W-:Y:S01]  /*26f0*/  FMUL R12, R12, R23 ;  /* 0x000000170c0c7220 */ /* 0x000fe20000400000 */
[----:B------:R-:W-:-:S03]  /*2700*/  ISETP.GT.AND P2, PT, R0, RZ, P1 ;  /* 0x000000ff0000720c */ /* 0x000fc60000f44270 */
[----:B------:R-:W-:-:S05]  /*2710*/  FFMA R27, R27, R22, R12 ;  /* 0x000000161b1b7223 */ /* 0x000fca000000000c */
[----:B------:R-:W-:-:S05]  /*2720*/  F2FP.TF32.F32.PACK_B R27, R27 ;  /* 0x0000001bff1b723e */ /* 0x000fca00024050ff */
[----:B------:R4:W-:Y:S01]  /*2730*/  @P0 STG.E desc[UR52][R10.64+0x4], R27 ;  /* 0x0000041b0a000986 */ /* 0x0009e2000c101934 */
[----:B------:R-:W-:Y:S05]  /*2740*/  @!P2 BRA `(.L_x_38) ;  /* 0x000000000004a947 */ /* 0x000fea0003800000 */
[----:B------:R0:W5:Y:S02]  /*2750*/  LDG.E.LTC128B R18, desc[UR52][R4.64+0x20] ;  /* 0x0000203404127981 */ /* 0x000164000c1e1920 */
.L_x_38:
[----:B------:R-:W-:Y:S05]  /*2760*/  BSYNC B1 ;  /* 0x0000000000017941 */ /* 0x000fea0003800000 */
.L_x_37:
        /* <DEDUP_REMOVED lines=10> */
.L_x_40:
[----:B------:R-:W-:Y:S05]  /*2810*/  BSYNC B1 ;  /* 0x0000000000017941 */ /* 0x000fea0003800000 */
.L_x_39:
[----:B-----5:R-:W-:Y:S01]  /*2820*/  LOP3.LUT R12, R18, 0xffffe000, RZ, 0xc0, !PT ;  /* 0xffffe000120c7812 */ /* 0x020fe200078ec0ff */
[----:B------:R-:W-:Y:S01]  /*2830*/  BSSY B1, `(.L_x_41) ;  /* 0x0000008000017945 */ /* 0x000fe20003800000 */
[----:B------:R-:W-:-:S03]  /*2840*/  ISETP.GT.AND P1, PT, R0, 0x8, P1 ;  /* 0x000000080000780c */ /* 0x000fc60000f24270 */
[----:B------:R-:W-:-:S04]  /*2850*/  FMUL R12, R12, R23 ;  /* 0x000000170c0c7220 */ /* 0x000fc80000400000 */
[----:B------:R-:W-:-:S05]  /*2860*/  FFMA R29, R29, R22, R12 ;  /* 0x000000161d1d7223 */ /* 0x000fca000000000c */
[----:B------:R-:W-:-:S05]  /*2870*/  F2FP.TF32.F32.PACK_B R29, R29 ;  /* 0x0000001dff1d723e */ /* 0x000fca00024050ff */
[----:B------:R0:W-:Y:S01]  /*2880*/  @P3 STG.E desc[UR52][R6.64+0x24], R29 ;  /* 0x0000241d06003986 */ /* 0x0001e2000c101934 */
[----:B------:R-:W-:Y:S05]  /*2890*/  @!P1 BRA `(.L_x_42) ;  /* 0x0000000000049947 */ /* 0x000fea0003800000 */
[----:B------:R0:W5:Y:S02]  /*28a0*/  LDG.E.LTC128B R18, desc[UR52][R8.64+0x20] ;  /* 0x0000203408127981 */ /* 0x000164000c1e1920 */
.L_x_42:
[----:B------:R-:W-:Y:S05]  /*28b0*/  BSYNC B1 ;  /* 0x0000000000017941 */ /* 0x000fea0003800000 */
.L_x_41:
[----:B-----5:R-:W-:Y:S01]  /*28c0*/  LOP3.LUT R12, R18, 0xffffe000, RZ, 0xc0, !PT ;  /* 0xffffe000120c7812 */ /* 0x020fe200078ec0ff */
[----:B------:R-:W-:Y:S01]  /*28d0*/  BSSY B1, `(.L_x_43) ;  /* 0x0000008000017945 */ /* 0x000fe20003800000 */
[----:B------:R-:W-:-:S03]  /*28e0*/  ISETP.GT.AND P0, PT, R0, 0x8, P0 ;  /* 0x000000080000780c */ /* 0x000fc60000704270 */
[----:B0-----:R-:W-:-:S04]  /*28f0*/  FMUL R3, R12, R23 ;  /* 0x000000170c037220 */ /* 0x001fc80000400000 */
[----:B------:R-:W-:-:S05]  /*2900*/  FFMA R3, R30, R22, R3 ;  /* 0x000000161e037223 */ /* 0x000fca0000000003 */
[----:B------:R-:W-:-:S05]  /*2910*/  F2FP.TF32.F32.PACK_B R3, R3 ;  /* 0x00000003ff03723e */ /* 0x000fca00024050ff */
[----:B------:R0:W-:Y:S01]  /*2920*/  @P1 STG.E desc[UR52][R10.64+0x20], R3 ;  /* 0x000020030a001986 */ /* 0x0001e2000c101934 */
[----:B------:R-:W-:Y:S05]  /*2930*/  @!P0 BRA `(.L_x_44) ;  /* 0x0000000000048947 */ /* 0x000fea0003800000 */
[----:B------:R0:W5:Y:S02]  /*2940*/  LDG.E.LTC128B R18, desc[UR52][R8.64+0x24] ;  /* 0x0000243408127981 */ /* 0x000164000c1e1920 */
.L_x_44:
[----:B------:R-:W-:Y:S05]  /*2950*/  BSYNC B1 ;  /* 0x0000000000017941 */ /* 0x000fea0003800000 */
.L_x_43:
        /* <DEDUP_REMOVED lines=10> */
.L_x_46:
[----:B------:R-:W-:Y:S05]  /*2a00*/  BSYNC B1 ;  /* 0x0000000000017941 */ /* 0x000fea0003800000 */
.L_x_45:
[----:B-----5:R-:W-:Y:S01]  /*2a10*/  LOP3.LUT R12, R18, 0xffffe000, RZ, 0xc0, !PT ;  /* 0xffffe000120c7812 */ /* 0x020fe200078ec0ff */
[----:B------:R-:W-:Y:S01]  /*2a20*/  BSSY B1, `(.L_x_47) ;  /* 0x0000009000017945 */ /* 0x000fe20003800000 */
[----:B------:R-:W-:-:S03]  /*2a30*/  ISETP.GT.AND P0, PT, R2, 0x11, PT ;  /* 0x000000110200780c */ /* 0x000fc60003f04270 */
[----:B0-----:R-:W-:Y:S01]  /*2a40*/  FMUL R3, R12, R23 ;  /* 0x000000170c037220 */ /* 0x001fe20000400000 */
[----:B------:R-:W-:-:S03]  /*2a50*/  ISETP.GT.AND P3, PT, R0, RZ, P0 ;  /* 0x000000ff0000720c */ /* 0x000fc60000764270 */
[----:B------:R-:W-:-:S05]  /*2a60*/  FFMA R3, R32, R22, R3 ;  /* 0x0000001620037223 */ /* 0x000fca0000000003 */
[----:B------:R-:W-:-:S05]  /*2a70*/  F2FP.TF32.F32.PACK_B R3, R3 ;  /* 0x00000003ff03723e */ /* 0x000fca00024050ff */
[----:B------:R0:W-:Y:S01]  /*2a80*/  @P2 STG.E desc[UR52][R6.64+0x40], R3 ;  /* 0x0000400306002986 */ /* 0x0001e2000c101934 */
[----:B------:R-:W-:Y:S05]  /*2a90*/  @!P3 BRA `(.L_x_48) ;  /* 0x000000000004b947 */ /* 0x000fea0003800000 */
[----:B------:R0:W5:Y:S02]  /*2aa0*/  LDG.E.LTC128B R18, desc[UR52][R4.64+0x44] ;  /* 0x0000443404127981 */ /* 0x000164000c1e1920 */
.L_x_48:
[----:B------:R-:W-:Y:S05]  /*2ab0*/  BSYNC B1 ;  /* 0x0000000000017941 */ /* 0x000fea0003800000 */
.L_x_47:
        /* <DEDUP_REMOVED lines=9> */
.L_x_50:
[----:B------:R-:W-:Y:S05]  /*2b50*/  BSYNC B1 ;  /* 0x0000000000017941 */ /* 0x000fea0003800000 */
.L_x_49:
        /* <DEDUP_REMOVED lines=9> */
.L_x_52:
[----:B------:R-:W-:Y:S05]  /*2bf0*/  BSYNC B1 ;  /* 0x0000000000017941 */ /* 0x000fea0003800000 */
.L_x_51:
        /* <DEDUP_REMOVED lines=10> */
.L_x_54:
[----:B------:R-:W-:Y:S05]  /*2ca0*/  BSYNC B1 ;  /* 0x0000000000017941 */ /* 0x000fea0003800000 */
.L_x_53:
        /* <DEDUP_REMOVED lines=10> */
.L_x_56:
[----:B------:R-:W-:Y:S05]  /*2d50*/  BSYNC B1 ;  /* 0x0000000000017941 */ /* 0x000fea0003800000 */
.L_x_55:
        /* <DEDUP_REMOVED lines=9> */
.L_x_58:
[----:B------:R-:W-:Y:S05]  /*2df0*/  BSYNC B1 ;  /* 0x0000000000017941 */ /* 0x000fea0003800000 */
.L_x_57:
        /* <DEDUP_REMOVED lines=9> */
.L_x_60:
[----:B------:R-:W-:Y:S05]  /*2e90*/  BSYNC B1 ;  /* 0x0000000000017941 */ /* 0x000fea0003800000 */
.L_x_59:
        /* <DEDUP_REMOVED lines=10> */
.L_x_62:
[----:B------:R-:W-:Y:S05]  /*2f40*/  BSYNC B1 ;  /* 0x0000000000017941 */ /* 0x000fea0003800000 */
.L_x_61:
        /* <DEDUP_REMOVED lines=10> */
.L_x_64:
[----:B------:R-:W-:Y:S05]  /*2ff0*/  BSYNC B1 ;  /* 0x0000000000017941 */ /* 0x000fea0003800000 */
.L_x_63:
        /* <DEDUP_REMOVED lines=9> */
.L_x_66:
[----:B------:R-:W-:Y:S05]  /*3090*/  BSYNC B1 ;  /* 0x0000000000017941 */ /* 0x000fea0003800000 */
.L_x_65:
        /* <DEDUP_REMOVED lines=9> */
.L_x_68:
[----:B------:R-:W-:Y:S05]  /*3130*/  BSYNC B1 ;  /* 0x0000000000017941 */ /* 0x000fea0003800000 */
.L_x_67:
        /* <DEDUP_REMOVED lines=10> */
.L_x_70:
[----:B------:R-:W-:Y:S05]  /*31e0*/  BSYNC B1 ;  /* 0x0000000000017941 */ /* 0x000fea0003800000 */
.L_x_69:
        /* <DEDUP_REMOVED lines=10> */
.L_x_72:
[----:B------:R-:W-:Y:S05]  /*3290*/  BSYNC B1 ;  /* 0x0000000000017941 */ /* 0x000fea0003800000 */
.L_x_71:
        /* <DEDUP_REMOVED lines=9> */
.L_x_74:
[----:B------:R-:W-:Y:S05]  /*3330*/  BSYNC B1 ;  /* 0x0000000000017941 */ /* 0x000fea0003800000 */
.L_x_73:
        /* <DEDUP_REMOVED lines=9> */
.L_x_76:
[----:B------:R-:W-:Y:S05]  /*33d0*/  BSYNC B1 ;  /* 0x0000000000017941 */ /* 0x000fea0003800000 */
.L_x_75:
        /* <DEDUP_REMOVED lines=10> */
.L_x_78:
[----:B------:R-:W-:Y:S05]  /*3480*/  BSYNC B1 ;  /* 0x0000000000017941 */ /* 0x000fea0003800000 */
.L_x_77:
        /* <DEDUP_REMOVED lines=10> */
.L_x_80:
[----:B------:R-:W-:Y:S05]  /*3530*/  BSYNC B1 ;  /* 0x0000000000017941 */ /* 0x000fea0003800000 */
.L_x_79:
        /* <DEDUP_REMOVED lines=9> */
.L_x_82:
[----:B------:R-:W-:Y:S05]  /*35d0*/  BSYNC B1 ;  /* 0x0000000000017941 */ /* 0x000fea0003800000 */
.L_x_81:
        /* <DEDUP_REMOVED lines=9> */
.L_x_84:
[----:B------:R-:W-:Y:S05]  /*3670*/  BSYNC B1 ;  /* 0x0000000000017941 */ /* 0x000fea0003800000 */
.L_x_83:
        /* <DEDUP_REMOVED lines=10> */
.L_x_86:
[----:B------:R-:W-:Y:S05]  /*3720*/  BSYNC B1 ;  /* 0x0000000000017941 */ /* 0x000fea0003800000 */
.L_x_85:
[----:B-----5:R-:W-:Y:S01]  /*3730*/  LOP3.LUT R12, R18, 0xffffe000, RZ, 0xc0, !PT ;  /* 0xffffe000120c7812 */ /* 0x020fe200078ec0ff */
[----:B------:R-:W-:Y:S01]  /*3740*/  BSSY B1, `(.L_x_87) ;  /* 0x000000b000017945 */ /* 0x000fe20003800000 */
[----:B------:R-:W-:Y:S01]  /*3750*/  ISETP.GT.AND P0, PT, R2, 0x39, PT ;  /* 0x000000390200780c */ /* 0x000fe20003f04270 */
[----:B------:R-:W-:Y:S02]  /*3760*/  @P2 IMAD.MOV.U32 R2, RZ, RZ, R6 ;  /* 0x000000ffff022224 */ /* 0x000fe400078e0006 */
[----:B0-----:R-:W-:Y:S01]  /*3770*/  FMUL R3, R12, R23 ;  /* 0x000000170c037220 */ /* 0x001fe20000400000 */
[----:B------:R-:W-:-:S03]  /*3780*/  ISETP.GT.AND P3, PT, R0, RZ, P0 ;  /* 0x000000ff0000720c */ /* 0x000fc60000764270 */
[----:B------:R-:W-:Y:S01]  /*3790*/  FFMA R13, R52, R22, R3 ;  /* 0x00000016340d7223 */ /* 0x000fe20000000003 */
[----:B------:R-:W-:-:S04]  /*37a0*/  @P2 IMAD.MOV.U32 R3, RZ, RZ, R7 ;  /* 0x000000ffff032224 */ /* 0x000fc800078e0007 */
[----:B------:R-:W-:-:S05]  /*37b0*/  F2FP.TF32.F32.PACK_B R13, R13 ;  /* 0x0000000dff0d723e */ /* 0x000fca00024050ff */
[----:B------:R0:W-:Y:S01]  /*37c0*/  @P2 STG.E desc[UR52][R2.64+0xe0], R13 ;  /* 0x0000e00d02002986 */ /* 0x0001e2000c101934 */
[----:B------:R-:W-:Y:S05]  /*37d0*/  @!P3 BRA `(.L_x_88) ;  /* 0x000000000004b947 */ /* 0x000fea0003800000 */
[----:B------:R0:W5:Y:S02]  /*37e0*/  LDG.E.LTC128B R18, desc[UR52][R4.64+0xe4] ;  /* 0x0000e43404127981 */ /* 0x000164000c1e1920 */
.L_x_88:
[----:B------:R-:W-:Y:S05]  /*37f0*/  BSYNC B1 ;  /* 0x0000000000017941 */ /* 0x000fea0003800000 */
.L_x_87:
[----:B0----5:R-:W-:Y:S01]  /*3800*/  LOP3.LUT R2, R18, 0xffffe000, RZ, 0xc0, !PT ;  /* 0xffffe00012027812 */ /* 0x021fe200078ec0ff */
        /* <DEDUP_REMOVED lines=8> */
.L_x_90:
[----:B------:R-:W-:Y:S05]  /*3890*/  BSYNC B1 ;  /* 0x0000000000017941 */ /* 0x000fea0003800000 */
.L_x_89:
[----:B-----5:R-:W-:Y:S01]  /*38a0*/  LOP3.LUT R2, R18, 0xffffe000, RZ, 0xc0, !PT ;  /* 0xffffe00012027812 */ /* 0x020fe200078ec0ff */
[----:B------:R-:W-:Y:S01]  /*38b0*/  BSSY B1, `(.L_x_91) ;  /* 0x000000a000017945 */ /* 0x000fe20003800000 */
[----:B------:R-:W-:-:S03]  /*38c0*/  ISETP.GT.AND P0, PT, R0, 0x8, P0 ;  /* 0x000000080000780c */ /* 0x000fc60000704270 */
[----:B------:R-:W-:Y:S01]  /*38d0*/  FMUL R3, R2, R23 ;  /* 0x0000001702037220 */ /* 0x000fe20000400000 */
[----:B------:R-:W-:-:S03]  /*38e0*/  @P1 IMAD.MOV.U32 R2, RZ, RZ, R10 ;  /* 0x000000ffff021224 */ /* 0x000fc600078e000a */
[----:B-1----:R-:W-:Y:S01]  /*38f0*/  FFMA R5, R54, R22, R3 ;  /* 0x0000001636057223 */ /* 0x002fe20000000003 */
[----:B------:R-:W-:-:S04]  /*3900*/  @P1 IMAD.MOV.U32 R3, RZ, RZ, R11 ;  /* 0x000000ffff031224 */ /* 0x000fc800078e000b */
[----:B------:R-:W-:-:S05]  /*3910*/  F2FP.TF32.F32.PACK_B R5, R5 ;  /* 0x00000005ff05723e */ /* 0x000fca00024050ff */
[----:B------:R1:W-:Y:S01]  /*3920*/  @P1 STG.E desc[UR52][R2.64+0xe0], R5 ;  /* 0x0000e00502001986 */ /* 0x0003e2000c101934 */
[----:B------:R-:W-:Y:S05]  /*3930*/  @!P0 BRA `(.L_x_92) ;  /* 0x0000000000048947 */ /* 0x000fea0003800000 */
[----:B------:R0:W5:Y:S02]  /*3940*/  LDG.E.LTC128B R18, desc[UR52][R8.64+0xe4] ;  /* 0x0000e43408127981 */ /* 0x000164000c1e1920 */
.L_x_92:
[----:B------:R-:W-:Y:S05]  /*3950*/  BSYNC B1 ;  /* 0x0000000000017941 */ /* 0x000fea0003800000 */
.L_x_91:
[----:B------:R-:W-:Y:S05]  /*3960*/  @!P0 BRA `(.L_x_93) ;  /* 0x0000000800b08947 */ /* 0x000fea0003800000 */
[----:B-----5:R-:W-:-:S05]  /*3970*/  LOP3.LUT R18, R18, 0xffffe000, RZ, 0xc0, !PT ;  /* 0xffffe00012127812 */ /* 0x020fca00078ec0ff */
[----:B------:R-:W-:-:S04]  /*3980*/  FMUL R18, R18, R23 ;  /* 0x0000001712127220 */ /* 0x000fc80000400000 */
[----:B------:R-:W-:-:S05]  /*3990*/  FFMA R55, R55, R22, R18 ;  /* 0x0000001637377223 */ /* 0x000fca0000000012 */
[----:B------:R-:W-:-:S05]  /*39a0*/  F2FP.TF32.F32.PACK_B R55, R55 ;  /* 0x00000037ff37723e */ /* 0x000fca00024050ff */
[----:B------:R0:W-:Y:S01]  /*39b0*/  STG.E desc[UR52][R10.64+0xe4], R55 ;  /* 0x0000e4370a007986 */ /* 0x0001e2000c101934 */
[----:B------:R-:W-:Y:S05]  /*39c0*/  BRA `(.L_x_93) ;  /* 0x0000000800987947 */ /* 0x000fea0003800000 */
.L_x_32:
[----:B------:R-:W-:Y:S01]  /*39d0*/  ULDC.64 UR4, c[0x0][0x5c0] ;  /* 0x0001700000047ab9 */ /* 0x000fe20000000a00 */
[-C--:B------:R-:W-:Y:S01]  /*39e0*/  FMUL R3, R24, R22.reuse ;  /* 0x0000001618037220 */ /* 0x080fe20000400000 */
[----:B------:R-:W-:Y:S01]  /*39f0*/  ISETP.GT.AND P2, PT, R2, 0x1, PT ;  /* 0x000000010200780c */ /* 0x000fe20003f44270 */
[-C--:B------:R-:W-:Y:S01]  /*3a00*/  FMUL R25, R25, R22.reuse ;  /* 0x0000001619197220 */ /* 0x080fe20000400000 */
[----:B------:R-:W-:Y:S01]  /*3a10*/  LEA R4, P0, R66, UR4, 0x2 ;  /* 0x0000000442047c11 */ /* 0x000fe2000f8010ff */
[-C--:B------:R-:W-:Y:S01]  /*3a20*/  FMUL R9, R26, R22.reuse ;  /* 0x000000161a097220 */ /* 0x080fe20000400000 */
[----:B------:R-:W-:Y:S01]  /*3a30*/  ISETP.GT.AND P3, PT, R0, RZ, P2 ;  /* 0x000000ff0000720c */ /* 0x000fe20001764270 */
[-C--:B------:R-:W-:Y:S01]  /*3a40*/  FMUL R27, R27, R22.reuse ;  /* 0x000000161b1b7220 */ /* 0x080fe20000400000 */
[----:B------:R-:W-:Y:S01]  /*3a50*/  F2FP.TF32.F32.PACK_B R3, R3 ;  /* 0x00000003ff03723e */ /* 0x000fe200024050ff */
[-C--:B------:R-:W-:Y:S01]  /*3a60*/  FMUL R29, R29, R22.reuse ;  /* 0x000000161d1d7220 */ /* 0x080fe20000400000 */
[----:B------:R-:W-:Y:S01]  /*3a70*/  LEA.HI.X R5, R66, UR5, R7, 0x2, P0 ;  /* 0x0000000542057c11 */ /* 0x000fe200080f1407 */
[-C--:B------:R-:W-:Y:S01]  /*3a80*/  FMUL R11, R30, R22.reuse ;  /* 0x000000161e0b7220 */ /* 0x080fe20000400000 */
[----:B------:R-:W-:Y:S01]  /*3a90*/  ISETP.GT.AND P1, PT, R0, 0x8, P1 ;  /* 0x000000080000780c */ /* 0x000fe20000f24270 */
[----:B------:R-:W-:Y:S01]  /*3aa0*/  FMUL R31, R31, R22 ;  /* 0x000000161f1f7220 */ /* 0x000fe20000400000 */
[C---:B------:R-:W-:Y:S01]  /*3ab0*/  SHF.L.U64.HI R71, R70.reuse, 0x5, R71 ;  /* 0x0000000546477819 */ /* 0x040fe20000010247 */
[----:B------:R0:W-:Y:S01]  /*3ac0*/  @P4 STG.E desc[UR52][R4.64], R3 ;  /* 0x0000000304004986 */ /* 0x0001e2000c101934 */
[----:B------:R-:W-:Y:S01]  /*3ad0*/  LEA R6, P4, R70, R4, 0x5 ;  /* 0x0000000446067211 */ /* 0x000fe200078828ff */
[-C--:B------:R-:W-:Y:S01]  /*3ae0*/  FMUL R33, R33, R22.reuse ;  /* 0x0000001621217220 */ /* 0x080fe20000400000 */
[----:B------:R-:W-:Y:S01]  /*3af0*/  F2FP.TF32.F32.PACK_B R25, R25 ;  /* 0x00000019ff19723e */ /* 0x000fe200024050ff */
[-C--:B------:R-:W-:Y:S01]  /*3b00*/  FMUL R35, R35, R22.reuse ;  /* 0x0000001623237220 */ /* 0x080fe20000400000 */
[----:B------:R-:W-:Y:S01]  /*3b10*/  ISETP.GT.AND P2, PT, R0, 0x8, P2 ;  /* 0x000000080000780c */ /* 0x000fe20001744270 */
[----:B------:R-:W-:Y:S01]  /*3b20*/  IMAD.X R7, R71, 0x1, R5, P4 ;  /* 0x0000000147077824 */ /* 0x000fe200020e0605 */
[----:B------:R-:W-:Y:S01]  /*3b30*/  ISETP.GT.AND P0, PT, R2, 0x8, PT ;  /* 0x000000080200780c */ /* 0x000fe20003f04270 */
[----:B------:R-:W-:Y:S01]  /*3b40*/  @P3 STG.E desc[UR52][R4.64+0x4], R25 ;  /* 0x0000041904003986 */ /* 0x000fe2000c101934 */
[----:B------:R-:W-:Y:S01]  /*3b50*/  F2FP.TF32.F32.PACK_B R9, R9 ;  /* 0x00000009ff09723e */ /* 0x000fe200024050ff */
[-C--:B------:R-:W-:Y:S01]  /*3b60*/  FMUL R37, R37, R22.reuse ;  /* 0x0000001625257220 */ /* 0x080fe20000400000 */
[----:B------:R-:W-:Y:S01]  /*3b70*/  ISETP.GT.AND P5, PT, R0, RZ, P0 ;  /* 0x000000ff0000720c */ /* 0x000fe200007a4270 */
[-C--:B0-----:R-:W-:Y:S01]  /*3b80*/  FMUL R3, R28, R22.reuse ;  /* 0x000000161c037220 */ /* 0x081fe20000400000 */
[----:B------:R-:W-:Y:S01]  /*3b90*/  ISETP.GT.AND P3, PT, R2, 0x9, PT ;  /* 0x000000090200780c */ /* 0x000fe20003f64270 */
[----:B------:R0:W-:Y:S01]  /*3ba0*/  @P1 STG.E desc[UR52][R6.64], R9 ;  /* 0x0000000906001986 */ /* 0x0001e2000c101934 */
[----:B------:R-:W-:Y:S01]  /*3bb0*/  F2FP.TF32.F32.PACK_B R27, R27 ;  /* 0x0000001bff1b723e */ /* 0x000fe200024050ff */
[-C--:B------:R-:W-:Y:S01]  /*3bc0*/  FMUL R39, R39, R22.reuse ;  /* 0x0000001627277220 */ /* 0x080fe20000400000 */
[C---:B------:R-:W-:Y:S01]  /*3bd0*/  ISETP.GT.AND P1, PT, R0.reuse, RZ, P3 ;  /* 0x000000ff0000720c */ /* 0x040fe20001f24270 */
[-C--:B------:R-:W-:Y:S01]  /*3be0*/  FMUL R41, R41, R22.reuse ;  /* 0x0000001629297220 */ /* 0x080fe20000400000 */
[----:B------:R-:W-:Y:S01]  /*3bf0*/  F2FP.TF32.F32.PACK_B R3, R3 ;  /* 0x00000003ff03723e */ /* 0x000fe200024050ff */
[----:B------:R-:W-:Y:S01]  /*3c00*/  @P2 STG.E desc[UR52][R6.64+0x4], R27 ;  /* 0x0000041b06002986 */ /* 0x000fe2000c101934 */
[----:B------:R-:W-:Y:S01]  /*3c10*/  ISETP.GT.AND P2, PT, R0, 0x8, P0 ;  /* 0x000000080000780c */ /* 0x000fe20000744270 */
[-C--:B------:R-:W-:Y:S01]  /*3c20*/  FMUL R43, R43, R22.reuse ;  /* 0x000000162b2b7220 */ /* 0x080fe20000400000 */
[----:B------:R-:W-:Y:S01]  /*3c30*/  ISETP.GT.AND P0, PT, R2, 0x10, PT ;  /* 0x000000100200780c */ /* 0x000fe20003f04270 */
[----:B------:R1:W-:Y:S01]  /*3c40*/  @P5 STG.E desc[UR52][R4.64+0x20], R3 ;  /* 0x0000200304005986 */ /* 0x0003e2000c101934 */
[----:B------:R-:W-:Y:S01]  /*3c50*/  F2FP.TF32.F32.PACK_B R29, R29 ;  /* 0x0000001dff1d723e */ /* 0x000fe200024050ff */
[-C--:B0-----:R-:W-:Y:S01]  /*3c60*/  FMUL R9, R34, R22.reuse ;  /* 0x0000001622097220 */ /* 0x081fe20000400000 */
[C---:B------:R-:W-:Y:S01]  /*3c70*/  ISETP.GT.AND P3, PT, R0.reuse, 0x8, P3 ;  /* 0x000000080000780c */ /* 0x040fe20001f64270 */
[-C--:B------:R-:W-:Y:S01]  /*3c80*/  FMUL R45, R45, R22.reuse ;  /* 0x000000162d2d7220 */ /* 0x080fe20000400000 */
[----:B------:R-:W-:Y:S01]  /*3c90*/  ISETP.GT.AND P5, PT, R0, RZ, P0 ;  /* 0x000000ff0000720c */ /* 0x000fe200007a4270 */
[----:B------:R-:W-:Y:S01]  /*3ca0*/  @P1 STG.E desc[UR52][R4.64+0x24], R29 ;  /* 0x0000241d04001986 */ /* 0x000fe2000c101934 */
[----:B------:R-:W-:Y:S01]  /*3cb0*/  F2FP.TF32.F32.PACK_B R11, R11 ;  /* 0x0000000bff0b723e */ /* 0x000fe200024050ff */
[-C--:B------:R-:W-:Y:S01]  /*3cc0*/  FMUL R47, R47, R22.reuse ;  /* 0x000000162f2f7220 */ /* 0x080fe20000400000 */
[----:B------:R-:W-:Y:S01]  /*3cd0*/  ISETP.GT.AND P1, PT, R2, 0x11, PT ;  /* 0x000000110200780c */ /* 0x000fe20003f24270 */
[-C--:B------:R-:W-:Y:S01]  /*3ce0*/  FMUL R49, R49, R22.reuse ;  /* 0x0000001631317220 */ /* 0x080fe20000400000 */
[----:B------:R-:W-:Y:S01]  /*3cf0*/  F2FP.TF32.F32.PACK_B R31, R31 ;  /* 0x0000001fff1f723e */ /* 0x000fe200024050ff */
[-C--:B-1----:R-:W-:Y:S01]  /*3d00*/  FMUL R3, R32, R22.reuse ;  /* 0x0000001620037220 */ /* 0x082fe20000400000 */
[----:B------:R0:W-:Y:S01]  /*3d10*/  @P2 STG.E desc[UR52][R6.64+0x20], R11 ;  /* 0x0000200b06002986 */ /* 0x0001e2000c101934 */
[----:B------:R-:W-:Y:S01]  /*3d20*/  ISETP.GT.AND P4, PT, R0, RZ, P1 ;  /* 0x000000ff0000720c */ /* 0x000fe20000f84270 */
[-C--:B------:R-:W-:Y:S01]  /*3d30*/  FMUL R13, R50, R22.reuse ;  /* 0x00000016320d7220 */ /* 0x080fe20000400000 */
[----:B------:R-:W-:Y:S01]  /*3d40*/  ISETP.GT.AND P2, PT, R0, 0x8, P0 ;  /* 0x000000080000780c */ /* 0x000fe20000744270 */
[----:B------:R-:W-:Y:S01]  /*3d50*/  @P3 STG.E desc[UR52][R6.64+0x24], R31 ;  /* 0x0000241f06003986 */ /* 0x000fe2000c101934 */
[----:B------:R-:W-:Y:S01]  /*3d60*/  F2FP.TF32.F32.PACK_B R3, R3 ;  /* 0x00000003ff03723e */ /* 0x000fe200024050ff */
[-C--:B------:R-:W-:Y:S01]  /*3d70*/  FMUL R51, R51, R22.reuse ;  /* 0x0000001633337220 */ /* 0x080fe20000400000 */
[----:B------:R-:W-:Y:S01]  /*3d80*/  ISETP.GT.AND P0, PT, R2, 0x18, PT ;  /* 0x000000180200780c */ /* 0x000fe20003f04270 */
[-C--:B------:R-:W-:Y:S01]  /*3d90*/  FMUL R15, R52, R22.reuse ;  /* 0x00000016340f7220 */ /* 0x080fe20000400000 */
[C---:B------:R-:W-:Y:S01]  /*3da0*/  ISETP.GT.AND P3, PT, R0.reuse, 0x8, P1 ;  /* 0x000000080000780c */ /* 0x040fe20000f64270 */
[----:B------:R1:W-:Y:S01]  /*3db0*/  @P5 STG.E desc[UR52][R4.64+0x40], R3 ;  /* 0x0000400304005986 */ /* 0x0003e2000c101934 */
[----:B------:R-:W-:Y:S01]  /*3dc0*/  ISETP.GT.AND P5, PT, R0, RZ, P0 ;  /* 0x000000ff0000720c */ /* 0x000fe200007a4270 */
[-C--:B0-----:R-:W-:Y:S01]  /*3dd0*/  FMUL R11, R38, R22.reuse ;  /* 0x00000016260b7220 */ /* 0x081fe20000400000 */
[----:B------:R-:W-:Y:S01]  /*3de0*/  F2FP.TF32.F32.PACK_B R33, R33 ;  /* 0x00000021ff21723e */ /* 0x000fe200024050ff */
[-C--:B------:R-:W-:Y:S01]  /*3df0*/  FMUL R53, R53, R22.reuse ;  /* 0x0000001635357220 */ /* 0x080fe20000400000 */
[----:B------:R-:W-:Y:S01]  /*3e00*/  F2FP.TF32.F32.PACK_B R9, R9 ;  /* 0x00000009ff09723e */ /* 0x000fe200024050ff */
[-C--:B------:R-:W-:Y:S01]  /*3e10*/  FMUL R19, R54, R22.reuse ;  /* 0x0000001636137220 */ /* 0x080fe20000400000 */
[----:B------:R-:W-:Y:S01]  /*3e20*/  ISETP.GT.AND P1, PT, R2, 0x19, PT ;  /* 0x000000190200780c */ /* 0x000fe20003f24270 */
[----:B------:R-:W-:Y:S01]  /*3e30*/  @P4 STG.E desc[UR52][R4.64+0x44], R33 ;  /* 0x0000442104004986 */ /* 0x000fe2000c101934 */
[----:B------:R-:W-:Y:S01]  /*3e40*/  F2FP.TF32.F32.PACK_B R35, R35 ;  /* 0x00000023ff23723e */ /* 0x000fe200024050ff */
[-C--:B------:R-:W-:Y:S01]  /*3e50*/  FMUL R55, R55, R22.reuse ;  /* 0x0000001637377220 */ /* 0x080fe20000400000 */
[----:B------:R-:W-:Y:S01]  /*3e60*/  ISETP.GT.AND P4, PT, R0, RZ, P1 ;  /* 0x000000ff0000720c */ /* 0x000fe20000f84270 */
[----:B-1----:R-:W-:Y:S01]  /*3e70*/  FMUL R3, R36, R22 ;  /* 0x0000001624037220 */ /* 0x002fe20000400000 */
[----:B------:R0:W-:Y:S01]  /*3e80*/  @P2 STG.E desc[UR52][R6.64+0x40], R9 ;  /* 0x0000400906002986 */ /* 0x0001e2000c101934 */
[----:B------:R-:W-:-:S02]  /*3e90*/  ISETP.GT.AND P2, PT, R0, 0x8, P0 ;  /* 0x000000080000780c */ /* 0x000fc40000744270 */
[----:B------:R-:W-:Y:S01]  /*3ea0*/  ISETP.GT.AND P0, PT, R2, 0x20, PT ;  /* 0x000000200200780c */ /* 0x000fe20003f04270 */
[----:B------:R-:W-:Y:S01]  /*3eb0*/  @P3 STG.E desc[UR52][R6.64+0x44], R35 ;  /* 0x0000442306003986 */ /* 0x000fe2000c101934 */
[----:B------:R-:W-:Y:S02]  /*3ec0*/  F2FP.TF32.F32.PACK_B R3, R3 ;  /* 0x00000003ff03723e */ /* 0x000fe400024050ff */
[C---:B------:R-:W-:Y:S02]  /*3ed0*/  ISETP.GT.AND P3, PT, R0.reuse, 0x8, P1 ;  /* 0x000000080000780c */ /* 0x040fe40000f64270 */
[----:B------:R-:W-:Y:S01]  /*3ee0*/  F2FP.TF32.F32.PACK_B R37, R37 ;  /* 0x00000025ff25723e */ /* 0x000fe200024050ff */
[----:B------:R1:W-:Y:S01]  /*3ef0*/  @P5 STG.E desc[UR52][R4.64+0x60], R3 ;  /* 0x0000600304005986 */ /* 0x0003e2000c101934 */
[----:B------:R-:W-:Y:S01]  /*3f00*/  ISETP.GT.AND P5, PT, R0, RZ, P0 ;  /* 0x000000ff0000720c */ /* 0x000fe200007a4270 */
[----:B0-----:R-:W-:Y:S01]  /*3f10*/  FMUL R9, R42, R22 ;  /* 0x000000162a097220 */ /* 0x001fe20000400000 */
[----:B------:R-:W-:Y:S01]  /*3f20*/  F2FP.TF32.F32.PACK_B R11, R11 ;  /* 0x0000000bff0b723e */ /* 0x000fe200024050ff */
[----:B------:R-:W-:Y:S01]  /*3f30*/  @P4 STG.E desc[UR52][R4.64+0x64], R37 ;  /* 0x0000642504004986 */ /* 0x000fe2000c101934 */
[----:B------:R-:W-:-:S02]  /*3f40*/  F2FP.TF32.F32.PACK_B R39, R39 ;  /* 0x00000027ff27723e */ /* 0x000fc400024050ff */
[----:B------:R-:W-:Y:S01]  /*3f50*/  ISETP.GT.AND P1, PT, R2, 0x21, PT ;  /* 0x000000210200780c */ /* 0x000fe20003f24270 */
[----:B------:R0:W-:Y:S01]  /*3f60*/  @P2 STG.E desc[UR52][R6.64+0x60], R11 ;  /* 0x0000600b06002986 */ /* 0x0001e2000c101934 */
[C---:B------:R-:W-:Y:S02]  /*3f70*/  ISETP.GT.AND P0, PT, R0.reuse, 0x8, P0 ;  /* 0x000000080000780c */ /* 0x040fe40000704270 */
[----:B------:R-:W-:Y:S01]  /*3f80*/  ISETP.GT.AND P2, PT, R0, RZ, P1 ;  /* 0x000000ff0000720c */ /* 0x000fe20000f44270 */
[----:B-1----:R-:W-:Y:S01]  /*3f90*/  FMUL R3, R40, R22 ;  /* 0x0000001628037220 */ /* 0x002fe20000400000 */
[----:B------:R-:W-:Y:S01]  /*3fa0*/  @P3 STG.E desc[UR52][R6.64+0x64], R39 ;  /* 0x0000642706003986 */ /* 0x000fe2000c101934 */
[----:B------:R-:W-:Y:S02]  /*3fb0*/  ISETP.GT.AND P4, PT, R2, 0x29, PT ;  /* 0x000000290200780c */ /* 0x000fe40003f84270 */
[----:B------:R-:W-:Y:S02]  /*3fc0*/  ISETP.GT.AND P1, PT, R0, 0x8, P1 ;  /* 0x000000080000780c */ /* 0x000fe40000f24270 */
[----:B------:R-:W-:-:S02]  /*3fd0*/  F2FP.TF32.F32.PACK_B R3, R3 ;  /* 0x00000003ff03723e */ /* 0x000fc400024050ff */
[----:B------:R-:W-:Y:S01]  /*3fe0*/  ISETP.GT.AND P6, PT, R0, RZ, P4 ;  /* 0x000000ff0000720c */ /* 0x000fe200027c4270 */
[----:B0-----:R-:W-:Y:S01]  /*3ff0*/  FMUL R11, R48, R22 ;  /* 0x00000016300b7220 */ /* 0x001fe20000400000 */
[----:B------:R-:W-:Y:S01]  /*4000*/  F2FP.TF32.F32.PACK_B R41, R41 ;  /* 0x00000029ff29723e */ /* 0x000fe200024050ff */
[----:B------:R0:W-:Y:S01]  /*4010*/  @P5 STG.E desc[UR52][R4.64+0x80], R3 ;  /* 0x0000800304005986 */ /* 0x0001e2000c101934 */
[----:B------:R-:W-:Y:S02]  /*4020*/  ISETP.GT.AND P5, PT, R2, 0x28, PT ;  /* 0x000000280200780c */ /* 0x000fe40003fa4270 */
[----:B------:R-:W-:Y:S01]  /*4030*/  F2FP.TF32.F32.PACK_B R9, R9 ;  /* 0x00000009ff09723e */ /* 0x000fe200024050ff */
[----:B------:R-:W-:Y:S01]  /*4040*/  @P2 STG.E desc[UR52][R4.64+0x84], R41 ;  /* 0x0000842904002986 */ /* 0x000fe2000c101934 */
[C---:B------:R-:W-:Y:S02]  /*4050*/  ISETP.GT.AND P3, PT, R0.reuse, RZ, P5 ;  /* 0x000000ff0000720c */ /* 0x040fe40002f64270 */
[----:B------:R-:W-:Y:S01]  /*4060*/  F2FP.TF32.F32.PACK_B R43, R43 ;  /* 0x0000002bff2b723e */ /* 0x000fe200024050ff */
[----:B------:R1:W-:Y:S01]  /*4070*/  @P0 STG.E desc[UR52][R6.64+0x80], R9 ;  /* 0x0000800906000986 */ /* 0x0003e2000c101934 */
[----:B------:R-:W-:-:S02]  /*4080*/  ISETP.GT.AND P5, PT, R0, 0x8, P5 ;  /* 0x000000080000780c */ /* 0x000fc40002fa4270 */
[----:B------:R-:W-:Y:S01]  /*4090*/  ISETP.GT.AND P2, PT, R2, 0x31, PT ;  /* 0x000000310200780c */ /* 0x000fe20003f44270 */
[-C--:B0-----:R-:W-:Y:S01]  /*40a0*/  FMUL R3, R44, R22.reuse ;  /* 0x000000162c037220 */ /* 0x081fe20000400000 */
[----:B------:R-:W-:Y:S01]  /*40b0*/  @P1 STG.E desc[UR52][R6.64+0x84], R43 ;  /* 0x0000842b06001986 */ /* 0x000fe2000c101934 */
[C---:B------:R-:W-:Y:S02]  /*40c0*/  ISETP.GT.AND P1, PT, R2.reuse, 0x38, PT ;  /* 0x000000380200780c */ /* 0x040fe40003f24270 */
[----:B------:R-:W-:Y:S02]  /*40d0*/  ISETP.GT.AND P0, PT, R2, 0x39, PT ;  /* 0x000000390200780c */ /* 0x000fe40003f04270 */
[----:B------:R-:W-:Y:S02]  /*40e0*/  F2FP.TF32.F32.PACK_B R3, R3 ;  /* 0x00000003ff03723e */ /* 0x000fe400024050ff */
[----:B------:R-:W-:Y:S01]  /*40f0*/  F2FP.TF32.F32.PACK_B R45, R45 ;  /* 0x0000002dff2d723e */ /* 0x000fe200024050ff */
[----:B-1----:R-:W-:Y:S01]  /*4100*/  FMUL R9, R46, R22 ;  /* 0x000000162e097220 */ /* 0x002fe20000400000 */
[----:B------:R-:W-:Y:S01]  /*4110*/  ISETP.GT.AND P4, PT, R0, 0x8, P4 ;  /* 0x000000080000780c */ /* 0x000fe20002784270 */
[----:B------:R0:W-:Y:S01]  /*4120*/  @P3 STG.E desc[UR52][R4.64+0xa0], R3 ;  /* 0x0000a00304003986 */ /* 0x0001e2000c101934 */
[----:B------:R-:W-:Y:S01]  /*4130*/  ISETP.GT.AND P3, PT, R2, 0x30, PT ;  /* 0x000000300200780c */ /* 0x000fe20003f64270 */
[----:B------:R-:W-:Y:S01]  /*4140*/  @P6 IMAD.MOV.U32 R2, RZ, RZ, R4 ;  /* 0x000000ffff026224 */ /* 0x000fe200078e0004 */
[----:B------:R-:W-:-:S02]  /*4150*/  F2FP.TF32.F32.PACK_B R9, R9 ;  /* 0x00000009ff09723e */ /* 0x000fc400024050ff */
[----:B------:R-:W-:Y:S02]  /*4160*/  F2FP.TF32.F32.PACK_B R47, R47 ;  /* 0x0000002fff2f723e */ /* 0x000fe400024050ff */
[----:B------:R-:W-:Y:S02]  /*4170*/  F2FP.TF32.F32.PACK_B R11, R11 ;  /* 0x0000000bff0b723e */ /* 0x000fe400024050ff */
[----:B------:R-:W-:Y:S02]  /*4180*/  F2FP.TF32.F32.PACK_B R49, R49 ;  /* 0x00000031ff31723e */ /* 0x000fe400024050ff */
[----:B------:R-:W-:Y:S01]  /*4190*/  F2FP.TF32.F32.PACK_B R13, R13 ;  /* 0x0000000dff0d723e */ /* 0x000fe200024050ff */
[----:B0-----:R-:W-:Y:S01]  /*41a0*/  @P6 IMAD.MOV.U32 R3, RZ, RZ, R5 ;  /* 0x000000ffff036224 */ /* 0x001fe200078e0005 */
[----:B------:R-:W-:Y:S02]  /*41b0*/  F2FP.TF32.F32.PACK_B R51, R51 ;  /* 0x00000033ff33723e */ /* 0x000fe400024050ff */
[----:B------:R-:W-:-:S02]  /*41c0*/  F2FP.TF32.F32.PACK_B R15, R15 ;  /* 0x0000000fff0f723e */ /* 0x000fc400024050ff */
[----:B------:R0:W-:Y:S01]  /*41d0*/  @P6 STG.E desc[UR52][R2.64+0xa4], R45 ;  /* 0x0000a42d02006986 */ /* 0x0001e2000c101934 */
[C---:B------:R-:W-:Y:S02]  /*41e0*/  ISETP.GT.AND P6, PT, R0.reuse, RZ, P3 ;  /* 0x000000ff0000720c */ /* 0x040fe40001fc4270 */
[----:B------:R-:W-:Y:S02]  /*41f0*/  ISETP.GT.AND P3, PT, R0, 0x8, P3 ;  /* 0x000000080000780c */ /* 0x000fe40001f64270 */
[----:B------:R-:W-:Y:S02]  /*4200*/  F2FP.TF32.F32.PACK_B R53, R53 ;  /* 0x00000035ff35723e */ /* 0x000fe400024050ff */
[----:B------:R-:W-:Y:S02]  /*4210*/  F2FP.TF32.F32.PACK_B R19, R19 ;  /* 0x00000013ff13723e */ /* 0x000fe400024050ff */
[----:B------:R-:W-:Y:S01]  /*4220*/  F2FP.TF32.F32.PACK_B R55, R55 ;  /* 0x00000037ff37723e */ /* 0x000fe200024050ff */
[----:B0-----:R-:W-:-:S02]  /*4230*/  @P5 IMAD.MOV.U32 R2, RZ, RZ, R6 ;  /* 0x000000ffff025224 */ /* 0x001fc400078e0006 */
[----:B------:R-:W-:-:S05]  /*4240*/  @P5 IMAD.MOV.U32 R3, RZ, RZ, R7 ;  /* 0x000000ffff035224 */ /* 0x000fca00078e0007 */
[----:B------:R0:W-:Y:S01]  /*4250*/  @P5 STG.E desc[UR52][R2.64+0xa0], R9 ;  /* 0x0000a00902005986 */ /* 0x0001e2000c101934 */
[C---:B------:R-:W-:Y:S02]  /*4260*/  ISETP.GT.AND P5, PT, R0.reuse, RZ, P2 ;  /* 0x000000ff0000720c */ /* 0x040fe400017a4270 */
[----:B------:R-:W-:Y:S01]  /*4270*/  ISETP.GT.AND P2, PT, R0, 0x8, P2 ;  /* 0x000000080000780c */ /* 0x000fe20001744270 */
[----:B0-----:R-:W-:Y:S02]  /*4280*/  @P4 IMAD.MOV.U32 R2, RZ, RZ, R6 ;  /* 0x000000ffff024224 */ /* 0x001fe400078e0006 */
        /* <DEDUP_REMOVED lines=11> */
[----:B------:R0:W-:Y:S02]  /*4340*/  @P5 STG.E desc[UR52][R2.64+0xc4], R49 ;  /* 0x0000c43102005986 */ /* 0x0001e4000c101934 */
        /* <DEDUP_REMOVED lines=8> */
[----:B------:R0:W-:Y:S04]  /*43d0*/  @P4 STG.E desc[UR52][R2.64+0xe0], R15 ;  /* 0x0000e00f02004986 */ /* 0x0001e8000c101934 */
[----:B------:R1:W-:Y:S01]  /*43e0*/  @P6 STG.E desc[UR52][R4.64+0xe4], R53 ;  /* 0x0000e43504006986 */ /* 0x0003e2000c101934 */
[----:B0-----:R-:W-:Y:S02]  /*43f0*/  @P1 IMAD.MOV.U32 R2, RZ, RZ, R6 ;  /* 0x000000ffff021224 */ /* 0x001fe400078e0006 */
[----:B------:R-:W-:-:S05]  /*4400*/  @P1 IMAD.MOV.U32 R3, RZ, RZ, R7 ;  /* 0x000000ffff031224 */ /* 0x000fca00078e0007 */
[----:B------:R1:W-:Y:S04]  /*4410*/  @P1 STG.E desc[UR52][R2.64+0xe0], R19 ;  /* 0x0000e01302001986 */ /* 0x0003e8000c101934 */
[----:B------:R1:W-:Y:S02]  /*4420*/  @P0 STG.E desc[UR52][R6.64+0xe4], R55 ;  /* 0x0000e43706000986 */ /* 0x0003e4000c101934 */
.L_x_93:
[----:B------:R-:W-:Y:S05]  /*4430*/  BSYNC B0 ;  /* 0x0000000000007941 */ /* 0x000fea0003800000 */
.L_x_31:
[----:B-1----:R-:W-:Y:S01]  /*4440*/  IMAD.U32 R2, RZ, RZ, UR50 ;  /* 0x00000032ff027e24 */ /* 0x002fe2000f8e00ff */
[----:B------:R-:W-:Y:S01]  /*4450*/  ULDC.64 UR4, c[0x0][0x650] ;  /* 0x0001940000047ab9 */ /* 0x000fe20000000a00 */
[----:B------:R-:W-:Y:S01]  /*4460*/  IMAD.U32 R0, RZ, RZ, UR37 ;  /* 0x00000025ff007e24 */ /* 0x000fe2000f8e00ff */
[----:B------:R1:W-:Y:S01]  /*4470*/  SYNCS.ARRIVE.TRANS64.A1T0 RZ, [R62+UR44], RZ ;  /* 0x000000ff3eff79a7 */ /* 0x0003e2000810002c */
[----:B------:R-:W-:Y:S01]  /*4480*/  IMAD.U32 R3, RZ, RZ, UR51 ;  /* 0x00000033ff037e24 */ /* 0x000fe2000f8e00ff */
[C---:B------:R-:W-:Y:S01]  /*4490*/  LEA R16, P0, R2.reuse, R16, 0x1 ;  /* 0x0000001002107211 */ /* 0x040fe200078008ff */
[----:B-----5:R-:W-:Y:S02]  /*44a0*/  IMAD.MOV.U32 R18, RZ, RZ, -0x1 ;  /* 0xffffffffff127424 */ /* 0x020fe400078e00ff */
[----:B--2---:R-:W-:Y:S01]  /*44b0*/  IMAD.MOV.U32 R19, RZ, RZ, -0x1 ;  /* 0xffffffffff137424 */ /* 0x004fe200078e00ff */
[----:B------:R-:W-:Y:S01]  /*44c0*/  LEA.HI.X R17, R2, R17, R0, 0x1, P0 ;  /* 0x0000001102117211 */ /* 0x000fe200000f0c00 */
[----:B------:R-:W-:Y:S01]  /*44d0*/  IMAD.MOV.U32 R2, RZ, RZ, -0x1 ;  /* 0xffffffffff027424 */ /* 0x000fe200078e00ff */
[----:B------:R-:W-:-:S02]  /*44e0*/  ISETP.GE.U32.AND P0, PT, R16, UR4, PT ;  /* 0x0000000410007c0c */ /* 0x000fc4000bf06070 */
[----:B------:R-:W-:Y:S02]  /*44f0*/  PRMT R0, RZ, 0x7610, R0 ;  /* 0x00007610ff007816 */ /* 0x000fe40000000000 */
[----:B------:R-:W-:-:S13]  /*4500*/  ISETP.GE.U32.AND.EX P0, PT, R17, UR5, PT, P0 ;  /* 0x0000000511007c0c */ /* 0x000fda000bf06100 */
[----:B-1----:R-:W-:Y:S05]  /*4510*/  @P0 BRA `(.L_x_94) ;  /* 0x00000004008c0947 */ /* 0x002fea0003800000 */
[----:B------:R-:W1:Y:S01]  /*4520*/  S2UR UR6, SR_CTAID.X ;  /* 0x00000000000679c3 */ /* 0x000e620000002500 */
[----:B------:R-:W-:Y:S01]  /*4530*/  ULDC.64 UR4, c[0x0][0x628] ;  /* 0x00018a0000047ab9 */ /* 0x000fe20000000a00 */
[----:B------:R-:W-:Y:S01]  /*4540*/  ULDC UR7, c[0x0][0x150] ;  /* 0x0000540000077ab9 */ /* 0x000fe20000000800 */
[----:B------:R-:W-:Y:S01]  /*4550*/  ISETP.NE.U32.AND P0, PT, RZ, UR4, PT ;  /* 0x00000004ff007c0c */ /* 0x000fe2000bf05070 */
[----:B------:R-:W-:Y:S01]  /*4560*/  ULDC UR15, c[0x0][0x630] ;  /* 0x00018c00000f7ab9 */ /* 0x000fe20000000800 */
[C---:B------:R-:W-:Y:S01]  /*4570*/  R2UR UR16, R16.reuse ;  /* 0x00000000101072ca */ /* 0x040fe200000e0000 */
[----:B------:R-:W-:Y:S01]  /*4580*/  ULDC UR18, c[0x0][0x154] ;  /* 0x0000550000127ab9 */ /* 0x000fe20000000800 */
[----:B------:R-:W-:Y:S01]  /*4590*/  ISETP.NE.AND.EX P0, PT, RZ, UR5, PT, P0 ;  /* 0x00000005ff007c0c */ /* 0x000fe2000bf05300 */
[----:B------:R-:W2:Y:S01]  /*45a0*/  S2UR UR20, SR_CTAID.Y ;  /* 0x00000000001479c3 */ /* 0x000ea20000002600 */
[----:B------:R-:W-:Y:S02]  /*45b0*/  R2UR UR17, R17 ;  /* 0x00000000111172ca */ /* 0x000fe400000e0000 */
[----:B------:R-:W-:-:S02]  /*45c0*/  R2UR UR12, R16 ;  /* 0x00000000100c72ca */ /* 0x000fc400000e0000 */
[----:B------:R-:W-:Y:S02]  /*45d0*/  R2UR UR13, R17 ;  /* 0x00000000110d72ca */ /* 0x000fe400000e0000 */
[----:B-1----:R-:W-:-:S05]  /*45e0*/  I2FP.F32.U32 R0, UR6 ;  /* 0x0000000600007c45 */ /* 0x002fca0008201000 */
[----:B------:R-:W-:-:S04]  /*45f0*/  FMUL R0, R0, UR7 ;  /* 0x0000000700007c20 */ /* 0x000fc80008400000 */
[----:B------:R1:W0:Y:S01]  /*4600*/  F2I.U32.TRUNC.NTZ R2, R0 ;  /* 0x0000000000027305 */ /* 0x000222000020f000 */
[----:B--2---:R-:W-:Y:S05]  /*4610*/  @!P0 BRA `(.L_x_95) ;  /* 0x0000000000308947 */ /* 0x004fea0003800000 */
        /* <DEDUP_REMOVED lines=12> */
.L_x_95:
[----:B------:R-:W-:Y:S01]  /*46e0*/  USHF.R.U64 UR12, UR12, UR15, UR13 ;  /* 0x0000000f0c0c7299 */ /* 0x000fe2000800120d */
[----:B-1----:R-:W-:Y:S01]  /*46f0*/  I2FP.F32.U32 R0, UR20 ;  /* 0x0000001400007c45 */ /* 0x002fe20008201000 */
[----:B------:R-:W-:Y:S02]  /*4700*/  USHF.R.U32.HI UR4, URZ, UR15, UR13 ;  /* 0x0000000f3f047299 */ /* 0x000fe4000801160d */
[----:B------:R-:W-:Y:S02]  /*4710*/  UIADD3 UR7, UP0, URZ, -UR12, URZ ;  /* 0x8000000c3f077290 */ /* 0x000fe4000ff1e03f */
[----:B------:R-:W-:Y:S01]  /*4720*/  FMUL R0, R0, UR18 ;  /* 0x0000001200007c20 */ /* 0x000fe20008400000 */
[----:B------:R-:W-:Y:S01]  /*4730*/  ULDC.64 UR10, c[0x0][0x620] ;  /* 0x00018800000a7ab9 */ /* 0x000fe20000000a00 */
[----:B------:R-:W-:Y:S01]  /*4740*/  UIADD3.X UR4, URZ, ~UR4, URZ, UP0, !UPT ;  /* 0x800000043f047290 */ /* 0x000fe200087fe43f */
[----:B------:R-:W-:Y:S01]  /*4750*/  UMOV UR8, UR16 ;  /* 0x0000001000087c82 */ /* 0x000fe20008000000 */
[----:B------:R-:W-:-:S02]  /*4760*/  UMOV UR9, UR17 ;  /* 0x0000001100097c82 */ /* 0x000fc40008000000 */
[----:B------:R-:W1:Y:S01]  /*4770*/  F2I.U32.TRUNC.NTZ R0, R0 ;  /* 0x0000000000007305 */ /* 0x000e62000020f000 */
[----:B------:R-:W-:Y:S01]  /*4780*/  UIMAD UR4, UR4, UR10, URZ ;  /* 0x0000000a040472a4 */ /* 0x000fe2000f8e023f */
[----:B0-----:R-:W-:Y:S01]  /*4790*/  R2UR UR17, R2 ;  /* 0x00000000021172ca */ /* 0x001fe200000e0000 */
        /* <DEDUP_REMOVED lines=9> */
[----:B------:R-:W-:Y:S01]  /*4830*/  USHF.R.U64 UR15, UR8, UR10, UR7 ;  /* 0x0000000a080f7299 */ /* 0x000fe20008001207 */
[----:B-1----:R-:W-:Y:S01]  /*4840*/  R2UR UR11, R0 ;  /* 0x00000000000b72ca */ /* 0x002fe200000e0000 */
[----:B------:R-:W-:Y:S01]  /*4850*/  USHF.R.U32.HI UR7, URZ, UR10, UR7 ;  /* 0x0000000a3f077299 */ /* 0x000fe20008011607 */
[----:B------:R-:W-:Y:S01]  /*4860*/  ISETP.NE.AND.EX P0, PT, RZ, UR5, PT, P0 ;  /* 0x00000005ff007c0c */ /* 0x000fe2000bf05300 */
[----:B------:R-:W-:Y:S01]  /*4870*/  ULDC UR22, c[0x0][0x608] ;  /* 0x0001820000167ab9 */ /* 0x000fe20000000800 */
[----:B------:R-:W-:-:S02]  /*4880*/  UIADD3 UR8, -UR17, URZ, URZ ;  /* 0x0000003f11087290 */ /* 0x000fc4000fffe13f */
[----:B------:R-:W-:Y:S02]  /*4890*/  USHF.R.U64 UR18, UR15, UR22, UR7 ;  /* 0x000000160f127299 */ /* 0x000fe40008001207 */
[----:B------:R-:W-:Y:S01]  /*48a0*/  USHF.R.U32.HI UR7, URZ, UR22, UR7 ;  /* 0x000000163f077299 */ /* 0x000fe20008011607 */
[----:B------:R-:W-:Y:S01]  /*48b0*/  UMOV UR16, 0x1 ;  /* 0x0000000100107882 */ /* 0x000fe20000000000 */
[----:B------:R-:W-:Y:S02]  /*48c0*/  ULDC UR21, c[0x0][0x144] ;  /* 0x0000510000157ab9 */ /* 0x000fe40000000800 */
[----:B------:R-:W-:Y:S01]  /*48d0*/  USHF.R.U64 UR17, UR18, UR23, UR7 ;  /* 0x0000001712117299 */ /* 0x000fe20008001207 */
[----:B------:R-:W-:Y:S01]  /*48e0*/  ULDC UR13, c[0x0][0x600] ;  /* 0x00018000000d7ab9 */ /* 0x000fe20000000800 */
[----:B------:R-:W-:Y:S02]  /*48f0*/  UIADD3 UR22, -UR11, URZ, URZ ;  /* 0x0000003f0b167290 */ /* 0x000fe4000fffe13f */
[----:B------:R-:W-:-:S02]  /*4900*/  USHF.L.U32 UR16, UR16, UR23, URZ ;  /* 0x0000001710107299 */ /* 0x000fc4000800063f */
[----:B------:R-:W-:Y:S02]  /*4910*/  USHF.R.U32.HI UR11, URZ, UR23, UR7 ;  /* 0x000000173f0b7299 */ /* 0x000fe40008011607 */
[----:B------:R-:W-:Y:S02]  /*4920*/  UIADD3 UR14, UR13, -0x1, URZ ;  /* 0xffffffff0d0e7890 */ /* 0x000fe4000fffe03f */
[----:B------:R-:W-:Y:S02]  /*4930*/  ULOP3.LUT UR19, URZ, UR19, URZ, 0x33, !UPT ;  /* 0x000000133f137292 */ /* 0x000fe4000f8e333f */
        /* <DEDUP_REMOVED lines=16> */
.L_x_96:
[----:B------:R-:W-:Y:S01]  /*4a40*/  UISETP.NE.AND UP0, UPT, UR38, URZ, UPT ;  /* 0x0000003f2600728c */ /* 0x000fe2000bf05270 */
[----:B------:R-:W-:Y:S01]  /*4a50*/  IMAD.MOV.U32 R0, RZ, RZ, 0x1 ;  /* 0x00000001ff007424 */ /* 0x000fe200078e00ff */
[----:B------:R-:W-:Y:S01]  /*4a60*/  USHF.R.U64 UR4, UR10, UR24, UR11 ;  /* 0x000000180a047299 */ /* 0x000fe2000800120b */
[----:B------:R-:W-:Y:S01]  /*4a70*/  IMAD.U32 R19, RZ, RZ, UR12 ;  /* 0x0000000cff137e24 */ /* 0x000fe2000f8e00ff */
[----:B------:R-:W-:Y:S02]  /*4a80*/  ULOP3.LUT UR19, UR18, UR19, URZ, 0xc0, !UPT ;  /* 0x0000001312137292 */ /* 0x000fe4000f8ec03f */
[----:B------:R-:W-:Y:S02]  /*4a90*/  UIADD3 UR5, -UR4, URZ, URZ ;  /* 0x0000003f04057290 */ /* 0x000fe4000fffe13f */
[----:B------:R-:W-:Y:S02]  /*4aa0*/  ULOP3.LUT UR14, UR15, UR14, URZ, 0xc0, !UPT ;  /* 0x0000000e0f0e7292 */ /* 0x000fe4000f8ec03f */
[----:B------:R-:W-:-:S02]  /*4ab0*/  UIMAD UR4, UR16, UR4, UR19 ;  /* 0x00000004100472a4 */ /* 0x000fc4000f8e0213 */
        /* <DEDUP_REMOVED lines=9> */
.L_x_94:
[----:B------:R-:W-:Y:S02]  /*4b50*/  LOP3.LUT P0, RZ, R0, 0xff, RZ, 0xc0, !PT ;  /* 0x000000ff00ff7812 */ /* 0x000fe4000780c0ff */
[----:B------:R-:W-:-:S11]  /*4b60*/  LOP3.LUT R68, R68, 0x1, RZ, 0x3c, !PT ;  /* 0x0000000144447812 */ /* 0x000fd600078e3cff */
[----:B------:R-:W-:Y:S05]  /*4b70*/  @P0 BRA `(.L_x_97) ;  /* 0xffffffc800940947 */ /* 0x000fea000383ffff */
[----:B------:R-:W-:Y:S05]  /*4b80*/  EXIT ;  /* 0x000000000000794d */ /* 0x000fea0003800000 */
.L_x_12:
[----:B------:R-:W-:-:S08]  /*4b90*/  ISETP.NE.AND P0, PT, RZ, UR8, PT ;  /* 0x00000008ff007c0c */ /* 0x000fd0000bf05270 */
[----:B-----5:R-:W0:-:S00]  /*4ba0*/  USETMAXREG.DEALLOC.CTAPOOL 0x28 ;  /* 0x00000028000079c8 */ /* 0x020e0000080e0500 */
[----:B------:R-:W-:Y:S05]  /*4bb0*/  @P0 EXIT ;  /* 0x000000000000094d */ /* 0x000fea0003800000 */
[----:B0-----:R-:W-:Y:S01]  /*4bc0*/  LOP3.LUT P0, RZ, R5, 0xff, RZ, 0xc0, !PT ;  /* 0x000000ff05ff7812 */ /* 0x001fe2000780c0ff */
[----:B------:R-:W-:Y:S02]  /*4bd0*/  IMAD.MOV.U32 R8, RZ, RZ, 0x1 ;  /* 0x00000001ff087424 */ /* 0x000fe400078e00ff */
[----:B------:R-:W-:-:S10]  /*4be0*/  IMAD.MOV.U32 R0, RZ, RZ, RZ ;  /* 0x000000ffff007224 */ /* 0x000fd400078e00ff */
[----:B------:R-:W-:Y:S05]  /*4bf0*/  @!P0 BRA `(.L_x_98) ;  /* 0x0000000c00088947 */ /* 0x000fea0003800000 */
[----:B------:R-:W-:Y:S01]  /*4c00*/  LOP3.LUT P0, RZ, R4, 0x1f, RZ, 0xc0, !PT ;  /* 0x0000001f04ff7812 */ /* 0x000fe2000780c0ff */
[----:B------:R-:W-:Y:S01]  /*4c10*/  ULDC UR5, c[0x0][0x658] ;  /* 0x0001960000057ab9 */ /* 0x000fe20000000800 */
[----:B------:R-:W-:Y:S01]  /*4c20*/  UMOV UR6, 0xffffffff ;  /* 0xffffffff00067882 */ /* 0x000fe20000000000 */
[----:B------:R-:W-:Y:S01]  /*4c30*/  BSSY B0, `(.L_x_98) ;  /* 0x00000be000007945 */ /* 0x000fe20003800000 */
[----:B------:R-:W-:Y:S01]  /*4c40*/  USHF.L.U32 UR6, UR6, UR5, URZ ;  /* 0x0000000506067299 */ /* 0x000fe2000800063f */
[C---:B------:R-:W-:Y:S01]  /*4c50*/  ISETP.NE.AND P3, PT, R3.reuse, RZ, PT ;  /* 0x000000ff0300720c */ /* 0x040fe20003f65270 */
[----:B------:R-:W-:Y:S01]  /*4c60*/  IMAD.MOV.U32 R9, RZ, RZ, 0x1 ;  /* 0x00000001ff097424 */ /* 0x000fe200078e00ff */
[----:B------:R-:W-:Y:S01]  /*4c70*/  ISETP.NE.OR P0, PT, R3, RZ, !P0 ;  /* 0x000000ff0300720c */ /* 0x000fe20004705670 */
[----:B------:R-:W-:Y:S01]  /*4c80*/  IMAD.MOV.U32 R8, RZ, RZ, 0x1 ;  /* 0x00000001ff087424 */ /* 0x000fe200078e00ff */
[----:B------:R-:W-:Y:S01]  /*4c90*/  ULDC UR4, c[0x0][0x600] ;  /* 0x0001800000047ab9 */ /* 0x000fe20000000800 */
[----:B------:R-:W-:Y:S01]  /*4ca0*/  IMAD.MOV.U32 R0, RZ, RZ, RZ ;  /* 0x000000ffff007224 */ /* 0x000fe200078e00ff */
[----:B------:R-:W-:Y:S01]  /*4cb0*/  UMOV UR7, 0x1 ;  /* 0x0000000100077882 */ /* 0x000fe20000000000 */
[----:B------:R-:W-:-:S02]  /*4cc0*/  UIADD3 UR21, UR39, 0x1, URZ ;  /* 0x0000000127157890 */ /* 0x000fc4000fffe03f */
[----:B------:R-:W-:Y:S02]  /*4cd0*/  ULOP3.LUT UR20, UR36, 0x2, URZ, 0xfc, !UPT ;  /* 0x0000000224147892 */ /* 0x000fe4000f8efc3f */
[----:B------:R-:W-:Y:S02]  /*4ce0*/  UIADD3 UR4, UR4, -0x1, URZ ;  /* 0xffffffff04047890 */ /* 0x000fe4000fffe03f */
[----:B------:R-:W-:Y:S02]  /*4cf0*/  USHF.L.U32 UR5, UR7, UR5, URZ ;  /* 0x0000000507057299 */ /* 0x000fe4000800063f */
[----:B------:R-:W-:Y:S01]  /*4d00*/  ULOP3.LUT UR6, URZ, UR6, URZ, 0x33, !UPT ;  /* 0x000000063f067292 */ /* 0x000fe2000f8e333f */
[----:B------:R-:W-:-:S11]  /*4d10*/  ULDC.64 UR18, c[0x0][0x198] ;  /* 0x0000660000127ab9 */ /* 0x000fd60000000a00 */
.L_x_110:
[----:B------:R-:W-:-:S03]  /*4d20*/  UMOV UR7, 0xffffffff ;  /* 0xffffffff00077882 */ /* 0x000fc60000000000 */
[----:B------:R-:W-:Y:S05]  /*4d30*/  BRA.DIV UR7, `(.L_x_99) ;  /* 0x0000000e07d07947 */ /* 0x000fea000b800000 */
[----:B------:R-:W-:-:S13]  /*4d40*/  ELECT P6, URZ, PT ;  /* 0x00000000003f782f */ /* 0x000fda00038c0000 */
.L_x_123:
[----:B------:R-:W0:Y:S01]  /*4d50*/  LDC R3, c[0x0][0x28c] ;  /* 0x0000a300ff037b82 */ /* 0x000e220000000800 */
[----:B------:R-:W-:Y:S01]  /*4d60*/  BSSY B1, `(.L_x_100) ;  /* 0x0000035000017945 */ /* 0x000fe20003800000 */
[----:B0-----:R-:W-:-:S13]  /*4d70*/  ISETP.LT.OR P6, PT, R3, 0x1, !P6 ;  /* 0x000000010300780c */ /* 0x001fda00077c1670 */
[----:B------:R-:W-:Y:S05]  /*4d80*/  @P6 BRA `(.L_x_101) ;  /* 0x0000000000c86947 */ /* 0x000fea0003800000 */
[----:B------:R-:W-:Y:S02]  /*4d90*/  IMAD.SHL.U32 R6, R2, 0x40, RZ ;  /* 0x0000004002067824 */ /* 0x000fe400078e00ff */
[----:B------:R-:W-:Y:S02]  /*4da0*/  IMAD.SHL.U32 R18, R18, 0x40, RZ ;  /* 0x0000004012127824 */ /* 0x000fe400078e00ff */
[----:B------:R-:W-:Y:S02]  /*4db0*/  IMAD.MOV.U32 R11, RZ, RZ, RZ ;  /* 0x000000ffff0b7224 */ /* 0x000fe400078e00ff */
[----:B------:R-:W-:Y:S02]  /*4dc0*/  IMAD.U32 R12, RZ, RZ, UR21 ;  /* 0x00000015ff0c7e24 */ /* 0x000fe4000f8e00ff */
[----:B------:R-:W-:Y:S02]  /*4dd0*/  IMAD.MOV.U32 R2, RZ, RZ, R8 ;  /* 0x000000ffff027224 */ /* 0x000fe400078e0008 */
[----:B------:R-:W-:-:S07]  /*4de0*/  IMAD.MOV.U32 R3, RZ, RZ, R0 ;  /* 0x000000ffff037224 */ /* 0x000fce00078e0000 */
.L_x_105:
[----:B------:R-:W0:Y:S01]  /*4df0*/  S2R R5, SR_CgaCtaId ;  /* 0x0000000000057919 */ /* 0x000e220000008800 */
[----:B-1----:R-:W-:-:S04]  /*4e00*/  MOV R4, 0x400 ;  /* 0x0000040000047802 */ /* 0x002fc80000000f00 */
[----:B0-----:R-:W-:Y:S02]  /*4e10*/  LEA R10, R5, R4, 0x18 ;  /* 0x00000004050a7211 */ /* 0x001fe400078ec0ff */
[----:B------:R-:W-:Y:S01]  /*4e20*/  SHF.L.U32 R4, R2, 0x1f, RZ ;  /* 0x0000001f02047819 */ /* 0x000fe200000006ff */
[----:B------:R-:W0:Y:S02]  /*4e30*/  @!P3 LDC R5, c[0x0][0x500] ;  /* 0x00014000ff05bb82 */ /* 0x000e240000000800 */
[----:B------:R-:W-:-:S04]  /*4e40*/  IMAD R7, R3, 0x8, R10 ;  /* 0x0000000803077824 */ /* 0x000fc800078e020a */
[----:B------:R-:W1:Y:S02]  /*4e50*/  SYNCS.PHASECHK.TRANS64.TRYWAIT P1, [R7+URZ+0x20], R4 ;  /* 0x00002004070075a7 */ /* 0x000e64000802017f */
[----:B-1----:R-:W-:Y:S05]  /*4e60*/  @!P1 BRA `(.L_x_102) ;  /* 0x0000000c00a49947 */ /* 0x002fea0003800000 */
.L_x_124:
[----:B------:R-:W-:Y:S01]  /*4e70*/  UPRMT UR7, UR20, 0x9910, URZ ;  /* 0x0000991014077896 */ /* 0x000fe2000800003f */
[----:B0-----:R0:W-:Y:S03]  /*4e80*/  @!P3 SYNCS.ARRIVE.TRANS64 RZ, [R7+URZ], R5 ;  /* 0x0000000507ffb9a7 */ /* 0x0011e6000800003f */
[----:B------:R-:W-:-:S06]  /*4e90*/  UISETP.NE.AND UP0, UPT, UR7, 0x2, UPT ;  /* 0x000000020700788c */ /* 0x000fcc000bf05270 */
[----:B------:R-:W-:-:S13]  /*4ea0*/  PLOP3.LUT P1, PT, PT, PT, UP0, 0x80, 0x0 ;  /* 0x000000000000781c */ /* 0x000fda0003f2f008 */
[----:B0-----:R-:W-:Y:S05]  /*4eb0*/  @P1 BRA `(.L_x_103) ;  /* 0x0000000000041947 */ /* 0x001fea0003800000 */
[----:B------:R-:W-:Y:S01]  /*4ec0*/  BPT.TRAP 0x1 ;  /* 0x000000040000795c */ /* 0x000fe20000300000 */
.L_x_103:
[----:B------:R-:W-:Y:S05]  /*4ed0*/  @P0 BRA `(.L_x_104) ;  /* 0x0000000000040947 */ /* 0x000fea0003800000 */
[----:B------:R-:W-:Y:S01]  /*4ee0*/  BPT.TRAP 0x1 ;  /* 0x000000040000795c */ /* 0x000fe20000300000 */
.L_x_104:
[----:B------:R-:W-:Y:S01]  /*4ef0*/  IMAD R10, R3, 0x2000, R10 ;  /* 0x00002000030a7824 */ /* 0x000fe200078e020a */
[----:B------:R-:W-:Y:S01]  /*4f00*/  R2UR UR9, R7 ;  /* 0x00000000070972ca */ /* 0x000fe200000e0000 */
[----:B------:R-:W-:Y:S01]  /*4f10*/  VIADD R12, R12, 0xffffffff ;  /* 0xffffffff0c0c7836 */ /* 0x000fe20000000000 */
[----:B------:R-:W-:Y:S01]  /*4f20*/  UIADD3 UR14, UP0, UR18, 0xf0, URZ ;  /* 0x000000f0120e7890 */ /* 0x000fe2000ff1e03f */
[----:B------:R-:W-:Y:S01]  /*4f30*/  R2UR UR11, R18 ;  /* 0x00000000120b72ca */ /* 0x000fe200000e0000 */
[----:B------:R-:W-:Y:S01]  /*4f40*/  UIADD3 UR22, UP1, UR18, 0x1f0, URZ ;  /* 0x000001f012167890 */ /* 0x000fe2000ff3e03f */
[----:B------:R-:W-:Y:S01]  /*4f50*/  R2UR UR7, R10 ;  /* 0x000000000a0772ca */ /* 0x000fe200000e0000 */
[----:B------:R-:W-:Y:S01]  /*4f60*/  UIADD3.X UR15, URZ, UR19, URZ, UP0, !UPT ;  /* 0x000000133f0f7290 */ /* 0x000fe200087fe43f */
[----:B------:R-:W-:Y:S01]  /*4f70*/  R2UR UR10, R11 ;  /* 0x000000000b0a72ca */ /* 0x000fe200000e0000 */
[----:B------:R-:W-:Y:S01]  /*4f80*/  VIADD R3, R3, 0x1 ;  /* 0x0000000103037836 */ /* 0x000fe20000000000 */
[----:B------:R-:W-:Y:S01]  /*4f90*/  R2UR UR12, R19 ;  /* 0x00000000130c72ca */ /* 0x000fe200000e0000 */
[----:B------:R-:W-:Y:S01]  /*4fa0*/  UIADD3.X UR23, URZ, UR19, URZ, UP1, !UPT ;  /* 0x000000133f177290 */ /* 0x000fe20008ffe43f */
[----:B------:R-:W-:Y:S01]  /*4fb0*/  R2UR UR13, R6 ;  /* 0x00000000060d72ca */ /* 0x000fe200000e0000 */
[----:B------:R-:W-:Y:S01]  /*4fc0*/  UMOV UR16, 0x0 ;  /* 0x0000000000107882 */ /* 0x000fe20000000000 */
[----:B------:R-:W-:Y:S01]  /*4fd0*/  ISETP.GT.AND P2, PT, R12, 0x1, PT ;  /* 0x000000010c00780c */ /* 0x000fe20003f44270 */
[----:B------:R-:W-:Y:S01]  /*4fe0*/  UMOV UR17, 0x10000000 ;  /* 0x1000000000117882 */ /* 0x000fe20000000000 */
[----:B------:R-:W-:Y:S01]  /*4ff0*/  ISETP.NE.AND P1, PT, R3, 0x4, PT ;  /* 0x000000040300780c */ /* 0x000fe20003f25270 */
[----:B------:R-:W-:-:S02]  /*5000*/  VIADD R11, R11, 0x20 ;  /* 0x000000200b0b7836 */ /* 0x000fc40000000000 */
[----:B------:R-:W-:Y:S01]  /*5010*/  UIADD3 UR8, UR7, 0x180, URZ ;  /* 0x0000018007087890 */ /* 0x000fe2000fffe03f */
[----:B------:R-:W-:Y:S01]  /*5020*/  SEL R5, RZ, 0x1, P1 ;  /* 0x00000001ff057807 */ /* 0x000fe20000800000 */
[----:B------:R-:W-:Y:S01]  /*5030*/  UIADD3 UR7, UR7, 0x8180, URZ ;  /* 0x0000818007077890 */ /* 0x000fe2000fffe03f */
[----:B------:R-:W-:Y:S02]  /*5040*/  SEL R3, R3, RZ, P1 ;  /* 0x000000ff03037207 */ /* 0x000fe40000800000 */
[----:B------:R-:W-:-:S04]  /*5050*/  LOP3.LUT R2, R2, R5, RZ, 0x3c, !PT ;  /* 0x0000000502027212 */ /* 0x000fc800078e3cff */
[----:B------:R0:W-:Y:S02]  /*5060*/  UTMALDG.3D [UR8], [UR14], desc[UR16] ;  /* 0x000010080e0075b4 */ /* 0x0001e40008011000 */
[----:B0-----:R-:W-:Y:S01]  /*5070*/  UMOV UR8, UR7 ;  /* 0x0000000700087c82 */ /* 0x001fe20008000000 */
[----:B------:R-:W-:Y:S02]  /*5080*/  UMOV UR11, UR13 ;  /* 0x0000000d000b7c82 */ /* 0x000fe40008000000 */
[----:B------:R0:W-:Y:S02]  /*5090*/  UTMALDG.3D [UR8], [UR22], desc[UR16] ;  /* 0x00001008160075b4 */ /* 0x0001e40008011000 */
[----:B0-----:R-:W-:Y:S05]  /*50a0*/  @P2 BRA `(.L_x_105) ;  /* 0xfffffffc00502947 */ /* 0x001fea000383ffff */
.L_x_101:
[----:B------:R-:W-:Y:S05]  /*50b0*/  BSYNC B1 ;  /* 0x0000000000017941 */ /* 0x000fea0003800000 */
.L_x_100:
[----:B------:R-:W-:Y:S01]  /*50c0*/  LOP3.LUT P4, RZ, R9, 0xff, RZ, 0xc0, !PT ;  /* 0x000000ff09ff7812 */ /* 0x000fe2000788c0ff */
[----:B------:R-:W-:Y:S01]  /*50d0*/  VIADD R0, R0, UR39 ;  /* 0x0000002700007c36 */ /* 0x000fe20008000000 */
[----:B------:R-:W-:Y:S01]  /*50e0*/  ULDC.64 UR8, c[0x0][0x650] ;  /* 0x0001940000087ab9 */ /* 0x000fe20000000a00 */
[----:B------:R-:W-:Y:S01]  /*50f0*/  BSSY B1, `(.L_x_106) ;  /* 0x000006f000017945 */ /* 0x000fe20003800000 */
[----:B------:R-:W-:Y:S01]  /*5100*/  IMAD.MOV.U32 R18, RZ, RZ, -0x1 ;  /* 0xffffffffff127424 */ /* 0x000fe200078e00ff */
[----:B------:R-:W-:Y:S01]  /*5110*/  PRMT R9, RZ, 0x7610, R9 ;  /* 0x00007610ff097816 */ /* 0x000fe20000000009 */
[----:B------:R-:W-:Y:S01]  /*5120*/  IMAD.MOV.U32 R19, RZ, RZ, -0x1 ;  /* 0xffffffffff137424 */ /* 0x000fe200078e00ff */
[C---:B------:R-:W-:Y:S02]  /*5130*/  ISETP.GT.U32.AND P1, PT, R0.reuse, 0x3, PT ;  /* 0x000000030000780c */ /* 0x040fe40003f24070 */
[----:B------:R-:W-:Y:S02]  /*5140*/  SHF.R.U32.HI R2, RZ, 0x2, R0 ;  /* 0x00000002ff027819 */ /* 0x000fe40000011600 */
[----:B------:R-:W-:-:S02]  /*5150*/  LOP3.LUT R0, R0, 0x3, RZ, 0xc0, !PT ;  /* 0x0000000300007812 */ /* 0x000fc400078ec0ff */
[----:B-1----:R-:W0:Y:S01]  /*5160*/  @P4 S2R R4, SR_CgaCtaId ;  /* 0x0000000000044919 */ /* 0x002e220000008800 */
[----:B------:R-:W-:Y:S02]  /*5170*/  @P4 MOV R3, 0x400 ;  /* 0x0000040000034802 */ /* 0x000fe40000000f00 */
[----:B------:R-:W-:-:S04]  /*5180*/  LOP3.LUT R2, R2, 0x1, RZ, 0xc0, !PT ;  /* 0x0000000102027812 */ /* 0x000fc800078ec0ff */
[----:B------:R-:W-:Y:S02]  /*5190*/  ISETP.NE.U32.AND P2, PT, R2, 0x1, PT ;  /* 0x000000010200780c */ /* 0x000fe40003f45070 */
[----:B0-----:R-:W-:Y:S01]  /*51a0*/  @P4 LEA R3, R4, R3, 0x18 ;  /* 0x0000000304034211 */ /* 0x001fe200078ec0ff */
[----:B------:R-:W-:-:S03]  /*51b0*/  IMAD.U32 R4, RZ, RZ, UR39 ;  /* 0x00000027ff047e24 */ /* 0x000fc6000f8e00ff */
[----:B------:R0:W-:Y:S01]  /*51c0*/  @P4 SYNCS.ARRIVE.TRANS64.A1T0 RZ, [R3+URZ+0x78], RZ ;  /* 0x000078ff03ff49a7 */ /* 0x0001e2000810003f */
[----:B------:R-:W-:Y:S02]  /*51d0*/  IADD3 R16, P4, R16, UR50, RZ ;  /* 0x0000003210107c10 */ /* 0x000fe4000ff9e0ff */
[----:B------:R-:W-:Y:S02]  /*51e0*/  ISETP.LT.U32.AND P1, PT, R4, 0x4, P1 ;  /* 0x000000040400780c */ /* 0x000fe40000f21070 */
[----:B------:R-:W-:Y:S02]  /*51f0*/  IADD3.X R17, R17, UR37, RZ, P4, !PT ;  /* 0x0000002511117c10 */ /* 0x000fe4000a7fe4ff */
[----:B------:R-:W-:Y:S02]  /*5200*/  ISETP.GE.U32.AND P4, PT, R16, UR8, PT ;  /* 0x0000000810007c0c */ /* 0x000fe4000bf86070 */
[----:B0-----:R-:W-:Y:S02]  /*5210*/  SEL R3, RZ, 0x1, !P1 ;  /* 0x00000001ff037807 */ /* 0x001fe40004800000 */
[----:B------:R-:W-:-:S02]  /*5220*/  ISETP.GE.U32.AND.EX P1, PT, R17, UR9, PT, P4 ;  /* 0x0000000911007c0c */ /* 0x000fc4000bf26140 */
[----:B------:R-:W-:-:S04]  /*5230*/  ISETP.GT.U32.AND P2, PT, R4, 0x3, !P2 ;  /* 0x000000030400780c */ /* 0x000fc80005744070 */
[----:B------:R-:W-:-:S04]  /*5240*/  SEL R2, RZ, 0x1, !P2 ;  /* 0x00000001ff027807 */ /* 0x000fc80005000000 */
[--C-:B------:R-:W-:Y:S01]  /*5250*/  LOP3.LUT R8, R2, R8, R3.reuse, 0x96, !PT ;  /* 0x0000000802087212 */ /* 0x100fe200078e9603 */
[----:B------:R-:W-:Y:S01]  /*5260*/  IMAD.MOV.U32 R2, RZ, RZ, -0x1 ;  /* 0xffffffffff027424 */ /* 0x000fe200078e00ff */
[----:B------:R-:W-:Y:S01]  /*5270*/  PRMT R3, RZ, 0x7610, R3 ;  /* 0x00007610ff037816 */ /* 0x000fe20000000003 */
[----:B------:R-:W-:Y:S06]  /*5280*/  @P1 BRA `(.L_x_107) ;  /* 0x0000000400541947 */ /* 0x000fec0003800000 */
[----:B------:R-:W0:Y:S01]  /*5290*/  S2UR UR7, SR_CTAID.X ;  /* 0x00000000000779c3 */ /* 0x000e220000002500 */
[----:B------:R-:W-:Y:S01]  /*52a0*/  ULDC.64 UR8, c[0x0][0x628] ;  /* 0x00018a0000087ab9 */ /* 0x000fe20000000a00 */
[----:B------:R-:W-:Y:S01]  /*52b0*/  ULDC UR10, c[0x0][0x150] ;  /* 0x00005400000a7ab9 */ /* 0x000fe20000000800 */
[----:B------:R-:W-:Y:S01]  /*52c0*/  ISETP.NE.U32.AND P1, PT, RZ, UR8, PT ;  /* 0x00000008ff007c0c */ /* 0x000fe2000bf25070 */
[----:B------:R-:W-:Y:S01]  /*52d0*/  ULDC UR11, c[0x0][0x630] ;  /* 0x00018c00000b7ab9 */ /* 0x000fe20000000800 */
[----:B------:R-:W-:Y:S01]  /*52e0*/  ULDC UR13, c[0x0][0x154] ;  /* 0x00005500000d7ab9 */ /* 0x000fe20000000800 */
[----:B------:R-:W-:Y:S01]  /*52f0*/  IMAD.MOV.U32 R2, RZ, RZ, R16 ;  /* 0x000000ffff027224 */ /* 0x000fe200078e0010 */
[----:B------:R-:W-:Y:S01]  /*5300*/  ISETP.NE.AND.EX P1, PT, RZ, UR9, PT, P1 ;  /* 0x00000009ff007c0c */ /* 0x000fe2000bf25310 */
[----:B------:R-:W1:Y:S01]  /*5310*/  S2UR UR12, SR_CTAID.Y ;  /* 0x00000000000c79c3 */ /* 0x000e620000002600 */
[----:B0-----:R-:W-:-:S05]  /*5320*/  I2FP.F32.U32 R3, UR7 ;  /* 0x0000000700037c45 */ /* 0x001fca0008201000 */
[----:B------:R-:W-:Y:S01]  /*5330*/  FMUL R10, R3, UR10 ;  /* 0x0000000a030a7c20 */ /* 0x000fe20008400000 */
[----:B------:R-:W-:-:S05]  /*5340*/  IMAD.MOV.U32 R3, RZ, RZ, R17 ;  /* 0x000000ffff037224 */ /* 0x000fca00078e0011 */
[----:B------:R-:W-:Y:S05]  /*5350*/  @!P1 BRA `(.L_x_108) ;  /* 0x0000000000289947 */ /* 0x000fea0003800000 */
[----:B------:R-:W-:Y:S02]  /*5360*/  ULDC UR10, c[0x0][0x634] ;  /* 0x00018d00000a7ab9 */ /* 0x000fe40000000800 */
[----:B------:R-:W-:-:S05]  /*5370*/  IADD3 R7, P1, R16, UR10, RZ ;  /* 0x0000000a10077c10 */ /* 0x000fca000ff3e0ff */
[----:B------:R-:W-:-:S04]  /*5380*/  IMAD.X R11, RZ, RZ, R17, P1 ;  /* 0x000000ffff0b7224 */ /* 0x000fc800008e0611 */
[----:B------:R-:W-:-:S04]  /*5390*/  IMAD.WIDE.U32 R4, R11, UR8, RZ ;  /* 0x000000080b047c25 */ /* 0x000fc8000f8e00ff */
[----:B------:R-:W-:-:S04]  /*53a0*/  IMAD.WIDE.U32 R4, P1, R7, UR9, R4 ;  /* 0x0000000907047c25 */ /* 0x000fc8000f820004 */
[----:B------:R-:W-:-:S04]  /*53b0*/  IMAD.WIDE.U32 R6, R7, UR8, RZ ;  /* 0x0000000807067c25 */ /* 0x000fc8000f8e00ff */
[----:B------:R-:W-:Y:S01]  /*53c0*/  IMAD.X R3, RZ, RZ, RZ, P1 ;  /* 0x000000ffff037224 */ /* 0x000fe200008e06ff */
[----:B------:R-:W-:Y:S01]  /*53d0*/  IADD3 RZ, P1, R7, R4, RZ ;  /* 0x0000000407ff7210 */ /* 0x000fe20007f3e0ff */
[----:B------:R-:W-:-:S04]  /*53e0*/  IMAD.MOV.U32 R2, RZ, RZ, R5 ;  /* 0x000000ffff027224 */ /* 0x000fc800078e0005 */
[----:B------:R-:W-:-:S08]  /*53f0*/  IMAD.WIDE.U32.X R2, R11, UR9, R2, P1 ;  /* 0x000000090b027c25 */ /* 0x000fd000088e0402 */
.L_x_108:
[--C-:B------:R-:W-:Y:S01]  /*5400*/  SHF.R.U64 R19, R2, UR11, R3.reuse ;  /* 0x0000000b02137c19 */ /* 0x100fe20008001203 */
[----:B------:R-:W0:Y:S01]  /*5410*/  F2I.U32.TRUNC.NTZ R10, R10 ;  /* 0x0000000a000a7305 */ /* 0x000e22000020f000 */
[----:B------:R-:W-:Y:S01]  /*5420*/  SHF.R.U32.HI R2, RZ, UR11, R3 ;  /* 0x0000000bff027c19 */ /* 0x000fe20008011603 */
[----:B------:R-:W-:Y:S01]  /*5430*/  ULDC.64 UR8, c[0x0][0x620] ;  /* 0x0001880000087ab9 */ /* 0x000fe20000000a00 */
[----:B------:R-:W-:Y:S01]  /*5440*/  IADD3 R5, P1, RZ, -R19, RZ ;  /* 0x80000013ff057210 */ /* 0x000fe20007f3e0ff */
[----:B------:R-:W-:Y:S01]  /*5450*/  ULDC.64 UR14, c[0x0][0x640] ;  /* 0x00019000000e7ab9 */ /* 0x000fe20000000a00 */
[----:B-1----:R-:W-:Y:S01]  /*5460*/  I2FP.F32.U32 R4, UR12 ;  /* 0x0000000c00047c45 */ /* 0x002fe20008201000 */
[----:B------:R-:W1:Y:S01]  /*5470*/  LDC R15, c[0x0][0x610] ;  /* 0x00018400ff0f7b82 */ /* 0x000e620000000800 */
[----:B------:R-:W-:Y:S01]  /*5480*/  ULDC UR11, c[0x0][0x658] ;  /* 0x00019600000b7ab9 */ /* 0x000fe20000000800 */
[----:B------:R-:W-:Y:S01]  /*5490*/  IMAD.X R2, RZ, RZ, ~R2, P1 ;  /* 0x000000ffff027224 */ /* 0x000fe200008e0e02 */
[----:B------:R-:W-:Y:S01]  /*54a0*/  ISETP.NE.U32.AND P1, PT, RZ, UR14, PT ;  /* 0x0000000eff007c0c */ /* 0x000fe2000bf25070 */
[----:B------:R-:W-:Y:S01]  /*54b0*/  FMUL R6, R4, UR13 ;  /* 0x0000000d04067c20 */ /* 0x000fe20008400000 */
[----:B------:R-:W-:Y:S01]  /*54c0*/  ULDC UR13, c[0x0][0x648] ;  /* 0x00019200000d7ab9 */ /* 0x000fe20000000800 */
[----:B------:R-:W-:Y:S01]  /*54d0*/  IMAD R4, R2, UR8, RZ ;  /* 0x0000000802047c24 */ /* 0x000fe2000f8e02ff */
[----:B------:R-:W-:Y:S01]  /*54e0*/  ISETP.NE.AND.EX P1, PT, RZ, UR15, PT, P1 ;  /* 0x0000000fff007c0c */ /* 0x000fe2000bf25310 */
[C---:B------:R-:W-:Y:S01]  /*54f0*/  IMAD.WIDE.U32 R2, R5.reuse, UR8, R16 ;  /* 0x0000000805027c25 */ /* 0x040fe2000f8e0010 */
[----:B0-----:R-:W-:Y:S01]  /*5500*/  R2UR UR8, R10 ;  /* 0x000000000a0872ca */ /* 0x001fe200000e0000 */
[----:B------:R-:W0:Y:S02]  /*5510*/  F2I.U32.TRUNC.NTZ R6, R6 ;  /* 0x0000000600067305 */ /* 0x000e24000020f000 */
[----:B------:R-:W-:Y:S01]  /*5520*/  IMAD R5, R5, UR9, R4 ;  /* 0x0000000905057c24 */ /* 0x000fe2000f8e0204 */
[----:B------:R-:W-:-:S03]  /*5530*/  ULDC UR9, c[0x0][0x618] ;  /* 0x0001860000097ab9 */ /* 0x000fc60000000800 */
[----:B------:R-:W-:-:S05]  /*5540*/  IMAD.IADD R3, R3, 0x1, R5 ;  /* 0x0000000103037824 */ /* 0x000fca00078e0205 */
[--C-:B------:R-:W-:Y:S02]  /*5550*/  SHF.R.U64 R10, R2, UR9, R3.reuse ;  /* 0x00000009020a7c19 */ /* 0x100fe40008001203 */
[----:B------:R-:W-:Y:S01]  /*5560*/  SHF.R.U32.HI R3, RZ, UR9, R3 ;  /* 0x00000009ff037c19 */ /* 0x000fe20008011603 */
[----:B------:R-:W-:Y:S01]  /*5570*/  ULDC UR9, c[0x0][0x608] ;  /* 0x0001820000097ab9 */ /* 0x000fe20000000800 */
[----:B0-----:R-:W-:Y:S02]  /*5580*/  R2UR UR10, R6 ;  /* 0x00000000060a72ca */ /* 0x001fe400000e0000 */
[--C-:B------:R-:W-:Y:S02]  /*5590*/  SHF.R.U64 R12, R10, UR9, R3.reuse ;  /* 0x000000090a0c7c19 */ /* 0x100fe40008001203 */
[----:B------:R-:W-:Y:S01]  /*55a0*/  SHF.R.U32.HI R3, RZ, UR9, R3 ;  /* 0x00000009ff037c19 */ /* 0x000fe20008011603 */
[----:B------:R-:W-:-:S03]  /*55b0*/  UIADD3 UR9, -UR8, URZ, URZ ;  /* 0x0000003f08097290 */ /* 0x000fc6000fffe13f */
[--C-:B------:R-:W-:Y:S01]  /*55c0*/  SHF.R.U64 R13, R12, UR11, R3.reuse ;  /* 0x0000000b0c0d7c19 */ /* 0x100fe20008001203 */
[----:B------:R-:W-:Y:S01]  /*55d0*/  ULDC UR8, c[0x0][0x144] ;  /* 0x0000510000087ab9 */ /* 0x000fe20000000800 */
[----:B------:R-:W-:-:S03]  /*55e0*/  SHF.R.U32.HI R3, RZ, UR11, R3 ;  /* 0x0000000bff037c19 */ /* 0x000fc60008011603 */
[----:B------:R-:W-:Y:S01]  /*55f0*/  IMAD.MOV.U32 R2, RZ, RZ, R13 ;  /* 0x000000ffff027224 */ /* 0x000fe200078e000d */
[----:B------:R-:W-:Y:S06]  /*5600*/  @!P1 BRA `(.L_x_109) ;  /* 0x0000000000289947 */ /* 0x000fec0003800000 */
        /* <DEDUP_REMOVED lines=10> */
.L_x_109:
[----:B------:R-:W-:Y:S01]  /*56b0*/  UISETP.NE.AND UP0, UPT, UR38, URZ, UPT ;  /* 0x0000003f2600728c */ /* 0x000fe2000bf05270 */
[----:B------:R-:W-:Y:S01]  /*56c0*/  SHF.R.U64 R3, R2, UR13, R3 ;  /* 0x0000000d02037c19 */ /* 0x000fe20008001203 */
[----:B------:R-:W-:Y:S01]  /*56d0*/  UIADD3 UR10, -UR10, URZ, URZ ;  /* 0x0000003f0a0a7290 */ /* 0x000fe2000fffe13f */
[----:B------:R-:W-:Y:S01]  /*56e0*/  LOP3.LUT R2, R12, UR6, RZ, 0xc0, !PT ;  /* 0x000000060c027c12 */ /* 0x000fe2000f8ec0ff */
[----:B------:R-:W-:Y:S01]  /*56f0*/  UIMAD UR7, UR8, UR9, UR7 ;  /* 0x00000009080772a4 */ /* 0x000fe2000f8e0207 */
[----:B------:R-:W-:Y:S01]  /*5700*/  LOP3.LUT R5, R10, UR4, RZ, 0xc0, !PT ;  /* 0x000000040a057c12 */ /* 0x000fe2000f8ec0ff */
[----:B------:R-:W-:Y:S01]  /*5710*/  IMAD.MOV R4, RZ, RZ, -R3 ;  /* 0x000000ffff047224 */ /* 0x000fe200078e0a03 */
[----:B------:R-:W-:Y:S01]  /*5720*/  ULDC UR8, c[0x0][0x148] ;  /* 0x0000520000087ab9 */ /* 0x000fe20000000800 */
[----:B------:R-:W-:Y:S01]  /*5730*/  IMAD R18, R3, UR5, R2 ;  /* 0x0000000503127c24 */ /* 0x000fe2000f8e0202 */
[----:B------:R-:W-:Y:S01]  /*5740*/  PLOP3.LUT P1, PT, PT, PT, UP0, 0x80, 0x0 ;  /* 0x000000000000781c */ /* 0x000fe20003f2f008 */
[----:B------:R-:W-:Y:S01]  /*5750*/  IMAD.MOV.U32 R3, RZ, RZ, 0x1 ;  /* 0x00000001ff037424 */ /* 0x000fe200078e00ff */
[----:B------:R-:W-:-:S03]  /*5760*/  @UP0 UIMAD UR7, UR8, UR10, UR12 ;  /* 0x0000000a080702a4 */ /* 0x000fc6000f8e020c */
[----:B------:R-:W-:Y:S02]  /*5770*/  ULDC UR8, c[0x0][0x638] ;  /* 0x00018e0000087ab9 */ /* 0x000fe40000000800 */
[----:B------:R-:W-:Y:S02]  /*5780*/  IMAD R2, R4, UR8, R13 ;  /* 0x0000000804027c24 */ /* 0x000fe4000f8e020d */
[----:B-1----:R-:W-:Y:S01]  /*5790*/  IMAD R18, R18, R15, UR7 ;  /* 0x0000000712127e24 */ /* 0x002fe2000f8e020f */
[----:B------:R-:W-:Y:S02]  /*57a0*/  ULDC UR7, c[0x0][0x600] ;  /* 0x0001800000077ab9 */ /* 0x000fe40000000800 */
[----:B------:R-:W-:-:S05]  /*57b0*/  IMAD R5, R2, UR7, R5 ;  /* 0x0000000702057c24 */ /* 0x000fca000f8e0205 */
[----:B------:R-:W-:Y:S02]  /*57c0*/  SEL R2, R5, R18, !P1 ;  /* 0x0000001205027207 */ /* 0x000fe40004800000 */
[----:B------:R-:W-:-:S07]  /*57d0*/  SEL R18, R18, R5, !P1 ;  /* 0x0000000512127207 */ /* 0x000fce0004800000 */
.L_x_107:
[----:B------:R-:W-:Y:S05]  /*57e0*/  BSYNC B1 ;  /* 0x0000000000017941 */ /* 0x000fea0003800000 */
.L_x_106:
[----:B------:R-:W-:-:S13]  /*57f0*/  LOP3.LUT P1, RZ, R3, 0xff, RZ, 0xc0, !PT ;  /* 0x000000ff03ff7812 */ /* 0x000fda000782c0ff */
[----:B------:R-:W-:Y:S05]  /*5800*/  @P1 BRA `(.L_x_110) ;  /* 0xfffffff400441947 */ /* 0x000fea000383ffff */
[----:B------:R-:W-:Y:S05]  /*5810*/  BSYNC B0 ;  /* 0x0000000000007941 */ /* 0x000fea0003800000 */
.L_x_98:
[----:B------:R-:W-:-:S03]  /*5820*/  UMOV UR7, 0xffffffff ;  /* 0xffffffff00077882 */ /* 0x000fc60000000000 */
[----:B------:R-:W-:Y:S05]  /*5830*/  BRA.DIV UR7, `(.L_x_111) ;  /* 0x0000000607447947 */ /* 0x000fea000b800000 */
[----:B------:R-:W-:-:S13]  /*5840*/  ELECT P6, URZ, PT ;  /* 0x00000000003f782f */ /* 0x000fda00038c0000 */
.L_x_127:
[----:B------:R-:W-:Y:S04]  /*5850*/  BSSY B0, `(.L_x_112) ;  /* 0x000002c000007945 */ /* 0x000fe80003800000 */
[----:B------:R-:W-:Y:S05]  /*5860*/  @!P6 BRA `(.L_x_113) ;  /* 0x0000000000a8e947 */ /* 0x000fea0003800000 */
[----:B------:R-:W-:-:S04]  /*5870*/  ULOP3.LUT UR7, UR36, 0x2, URZ, 0xfc, !UPT ;  /* 0x0000000224077892 */ /* 0x000fc8000f8efc3f */
[----:B------:R-:W-:-:S06]  /*5880*/  UISETP.NE.AND UP0, UPT, UR7, 0x3, UPT ;  /* 0x000000030700788c */ /* 0x000fcc000bf05270 */
[----:B------:R-:W-:-:S13]  /*5890*/  PLOP3.LUT P0, PT, PT, PT, UP0, 0x80, 0x0 ;  /* 0x000000000000781c */ /* 0x000fda0003f0f008 */
[----:B------:R-:W-:Y:S05]  /*58a0*/  @!P0 BRA `(.L_x_114) ;  /* 0x0000000000048947 */ /* 0x000fea0003800000 */
[----:B------:R-:W-:Y:S01]  /*58b0*/  BPT.TRAP 0x1 ;  /* 0x000000040000795c */ /* 0x000fe20000300000 */
.L_x_114:
[----:B------:R-:W0:Y:S01]  /*58c0*/  S2R R3, SR_CgaCtaId ;  /* 0x0000000000037919 */ /* 0x000e220000008800 */
[----:B------:R-:W-:-:S04]  /*58d0*/  MOV R2, 0x400 ;  /* 0x0000040000027802 */ /* 0x000fc80000000f00 */
[----:B0-----:R-:W-:Y:S02]  /*58e0*/  LEA R3, R3, R2, 0x18 ;  /* 0x0000000203037211 */ /* 0x001fe400078ec0ff */
[----:B------:R-:W-:-:S03]  /*58f0*/  SHF.L.U32 R2, R8, 0x1f, RZ ;  /* 0x0000001f08027819 */ /* 0x000fc600000006ff */
[----:B------:R-:W-:-:S04]  /*5900*/  VIADD R3, R3, 0x20 ;  /* 0x0000002003037836 */ /* 0x000fc80000000000 */
[C---:B------:R-:W-:Y:S02]  /*5910*/  IMAD R7, R0.reuse, 0x8, R3 ;  /* 0x0000000800077824 */ /* 0x040fe400078e0203 */
[----:B------:R-:W-:Y:S02]  /*5920*/  VIADD R0, R0, 0x1 ;  /* 0x0000000100007836 */ /* 0x000fe40000000000 */
[----:B------:R-:W0:Y:S03]  /*5930*/  SYNCS.PHASECHK.TRANS64.TRYWAIT P0, [R7+URZ], R2 ;  /* 0x00000002070075a7 */ /* 0x000e26000800017f */
[----:B------:R-:W-:-:S04]  /*5940*/  ISETP.NE.AND P1, PT, R0, 0x4, PT ;  /* 0x000000040000780c */ /* 0x000fc80003f25270 */
[----:B------:R-:W-:Y:S02]  /*5950*/  SEL R5, RZ, 0x1, P1 ;  /* 0x00000001ff057807 */ /* 0x000fe40000800000 */
[----:B------:R-:W-:Y:S02]  /*5960*/  SEL R0, R0, RZ, P1 ;  /* 0x000000ff00007207 */ /* 0x000fe40000800000 */
[----:B------:R-:W-:-:S03]  /*5970*/  LOP3.LUT R5, R8, R5, RZ, 0x3c, !PT ;  /* 0x0000000508057212 */ /* 0x000fc600078e3cff */
[----:B------:R-:W-:Y:S01]  /*5980*/  IMAD R9, R0, 0x8, R3 ;  /* 0x0000000800097824 */ /* 0x000fe200078e0203 */
[----:B------:R-:W-:Y:S01]  /*5990*/  SHF.L.U32 R4, R5, 0x1f, RZ ;  /* 0x0000001f05047819 */ /* 0x000fe200000006ff */
[----:B0-----:R-:W-:Y:S06]  /*59a0*/  @!P0 BRA `(.L_x_115) ;  /* 0x0000000400088947 */ /* 0x001fec0003800000 */
.L_x_128:
[----:B------:R-:W1:Y:S01]  /*59b0*/  SYNCS.PHASECHK.TRANS64.TRYWAIT P0, [R9+URZ], R4 ;  /* 0x00000004090075a7 */ /* 0x000e62000800017f */
[----:B------:R-:W-:-:S05]  /*59c0*/  VIADD R0, R0, 0x1 ;  /* 0x0000000100007836 */ /* 0x000fca0000000000 */
[----:B------:R-:W-:-:S04]  /*59d0*/  ISETP.NE.AND P1, PT, R0, 0x4, PT ;  /* 0x000000040000780c */ /* 0x000fc80003f25270 */
[----:B0-----:R-:W-:Y:S02]  /*59e0*/  SEL R2, RZ, 0x1, P1 ;  /* 0x00000001ff027807 */ /* 0x001fe40000800000 */
[----:B------:R-:W-:Y:S02]  /*59f0*/  SEL R0, R0, RZ, P1 ;  /* 0x000000ff00007207 */ /* 0x000fe40000800000 */
[----:B------:R-:W-:-:S03]  /*5a00*/  LOP3.LUT R7, R5, R2, RZ, 0x3c, !PT ;  /* 0x0000000205077212 */ /* 0x000fc600078e3cff */
[----:B------:R-:W-:Y:S01]  /*5a10*/  IMAD R6, R0, 0x8, R3 ;  /* 0x0000000800067824 */ /* 0x000fe200078e0203 */
[----:B------:R-:W-:Y:S01]  /*5a20*/  SHF.L.U32 R5, R7, 0x1f, RZ ;  /* 0x0000001f07057819 */ /* 0x000fe200000006ff */
[----:B-1----:R-:W-:Y:S06]  /*5a30*/  @!P0 BRA `(.L_x_116) ;  /* 0x0000000000f88947 */ /* 0x002fec0003800000 */
.L_x_129:
[----:B------:R-:W1:Y:S01]  /*5a40*/  SYNCS.PHASECHK.TRANS64.TRYWAIT P0, [R6+URZ], R5 ;  /* 0x00000005060075a7 */ /* 0x000e62000800017f */
[----:B------:R-:W-:-:S05]  /*5a50*/  VIADD R0, R0, 0x1 ;  /* 0x0000000100007836 */ /* 0x000fca0000000000 */
[----:B------:R-:W-:-:S04]  /*5a60*/  ISETP.NE.AND P1, PT, R0, 0x4, PT ;  /* 0x000000040000780c */ /* 0x000fc80003f25270 */
[----:B------:R-:W-:Y:S02]  /*5a70*/  SEL R2, RZ, 0x1, P1 ;  /* 0x00000001ff027807 */ /* 0x000fe40000800000 */
[----:B------:R-:W-:Y:S02]  /*5a80*/  SEL R0, R0, RZ, P1 ;  /* 0x000000ff00007207 */ /* 0x000fe40000800000 */
[----:B------:R-:W-:Y:S01]  /*5a90*/  LOP3.LUT R2, R7, R2, RZ, 0x3c, !PT ;  /* 0x0000000207027212 */ /* 0x000fe200078e3cff */
[----:B-1----:R-:W-:Y:S06]  /*5aa0*/  @!P0 BRA `(.L_x_117) ;  /* 0x0000000000f08947 */ /* 0x002fec0003800000 */
.L_x_130:
[----:B------:R-:W-:Y:S01]  /*5ab0*/  IMAD R3, R0, 0x8, R3 ;  /* 0x0000000800037824 */ /* 0x000fe200078e0203 */
[----:B------:R-:W-:-:S07]  /*5ac0*/  SHF.L.U32 R0, R2, 0x1f, RZ ;  /* 0x0000001f02007819 */ /* 0x000fce00000006ff */
.L_x_118:
[----:B--2---:R2:W3:Y:S02]  /*5ad0*/  SYNCS.PHASECHK.TRANS64.TRYWAIT P0, [R3+URZ], R0 ;  /* 0x00000000030075a7 */ /* 0x0044e4000800017f */
[----:B---3--:R-:W-:Y:S05]  /*5ae0*/  @!P0 NANOSLEEP.SYNCS 0x989680 ;  /* 0x009896800000895d */ /* 0x008fea0003900000 */
[----:B------:R-:W3:Y:S02]  /*5af0*/  @!P0 SYNCS.PHASECHK.TRANS64 P0, [R3+URZ], R0 ;  /* 0x00000000030085a7 */ /* 0x000ee4000800007f */
[----:B---3--:R-:W-:Y:S05]  /*5b00*/  @!P0 BRA `(.L_x_118) ;  /* 0xfffffffc00f08947 */ /* 0x008fea000383ffff */
.L_x_113:
[----:B------:R-:W-:Y:S05]  /*5b10*/  BSYNC B0 ;  /* 0x0000000000007941 */ /* 0x000fea0003800000 */
.L_x_112:
[----:B------:R-:W-:Y:S05]  /*5b20*/  EXIT ;  /* 0x000000000000794d */ /* 0x000fea0003800000 */
.L_x_14:
[----:B0-----:R0:W1:Y:S02]  /*5b30*/  SYNCS.PHASECHK.TRANS64.TRYWAIT P0, [R61+URZ], R0 ;  /* 0x000000003d0075a7 */ /* 0x001064000800017f */
[----:B-1----:R-:W-:Y:S05]  /*5b40*/  @!P0 NANOSLEEP.SYNCS 0x989680 ;  /* 0x009896800000895d */ /* 0x002fea0003900000 */
[----:B------:R-:W1:Y:S02]  /*5b50*/  @!P0 SYNCS.PHASECHK.TRANS64 P0, [R61+URZ], R0 ;  /* 0x000000003d0085a7 */ /* 0x000e64000800007f */
[----:B-1----:R-:W-:Y:S05]  /*5b60*/  @!P0 BRA `(.L_x_14) ;  /* 0xfffffffc00f08947 */ /* 0x002fea000383ffff */
[----:B------:R-:W-:Y:S05]  /*5b70*/  BRA `(.L_x_119) ;  /* 0xffffffb800a87947 */ /* 0x000fea000383ffff */
.L_x_19:
[----:B-1----:R1:W2:Y:S02]  /*5b80*/  SYNCS.PHASECHK.TRANS64.TRYWAIT P1, [R3+URZ], R0 ;  /* 0x00000000030075a7 */ /* 0x0022a4000802017f */
[----:B--2---:R-:W-:Y:S05]  /*5b90*/  @!P1 NANOSLEEP.SYNCS 0x989680 ;  /* 0x009896800000995d */ /* 0x004fea0003900000 */
[----:B------:R-:W2:Y:S02]  /*5ba0*/  @!P1 SYNCS.PHASECHK.TRANS64 P1, [R3+URZ], R0 ;  /* 0x00000000030095a7 */ /* 0x000ea4000802007f */
[----:B--2---:R-:W-:Y:S05]  /*5bb0*/  @!P1 BRA `(.L_x_19) ;  /* 0xfffffffc00f09947 */ /* 0x004fea000383ffff */
[----:B------:R-:W-:Y:S05]  /*5bc0*/  BRA `(.L_x_18) ;  /* 0xffffffbc00107947 */ /* 0x000fea000383ffff */
.L_x_24:
[----:B-1----:R-:W-:-:S04]  /*5bd0*/  IMAD.U32 R4, RZ, RZ, UR4 ;  /* 0x00000004ff047e24 */ /* 0x002fc8000f8e00ff */
[----:B------:R1:W2:Y:S03]  /*5be0*/  SYNCS.PHASECHK.TRANS64.TRYWAIT P1, [R4+URZ], R3 ;  /* 0x00000003040075a7 */ /* 0x0002a6000802017f */
[----:B--2---:R-:W-:Y:S05]  /*5bf0*/  @!P1 NANOSLEEP.SYNCS 0x989680 ;  /* 0x009896800000995d */ /* 0x004fea0003900000 */
[----:B------:R-:W2:Y:S02]  /*5c00*/  @!P1 SYNCS.PHASECHK.TRANS64 P1, [R4+URZ], R3 ;  /* 0x00000003040095a7 */ /* 0x000ea4000802007f */
[----:B--2---:R-:W-:Y:S05]  /*5c10*/  @!P1 BRA `(.L_x_24) ;  /* 0xfffffffc00ec9947 */ /* 0x004fea000383ffff */
[----:B------:R-:W-:Y:S05]  /*5c20*/  BRA `(.L_x_23) ;  /* 0xffffffbc00c87947 */ /* 0x000fea000383ffff */
.L_x_30:
[----:B--2---:R2:W3:Y:S02]  /*5c30*/  SYNCS.PHASECHK.TRANS64.TRYWAIT P0, [R61+URZ+0x10], R0 ;  /* 0x000010003d0075a7 */ /* 0x0044e4000800017f */
[----:B---3--:R-:W-:Y:S05]  /*5c40*/  @!P0 NANOSLEEP.SYNCS 0x989680 ;  /* 0x009896800000895d */ /* 0x008fea0003900000 */
[----:B------:R-:W3:Y:S02]  /*5c50*/  @!P0 SYNCS.PHASECHK.TRANS64 P0, [R61+URZ+0x10], R0 ;  /* 0x000010003d0085a7 */ /* 0x000ee4000800007f */
[----:B---3--:R-:W-:Y:S05]  /*5c60*/  @!P0 BRA `(.L_x_30) ;  /* 0xfffffffc00f08947 */ /* 0x008fea000383ffff */
[----:B------:R-:W-:Y:S05]  /*5c70*/  BRA `(.L_x_120) ;  /* 0xffffffc400047947 */ /* 0x000fea000383ffff */
.L_x_99:
[----:B------:R-:W-:Y:S01]  /*5c80*/  BSSY B1, `(.L_x_121) ;  /* 0x0000006000017945 */ /* 0x000fe20003800000 */
[----:B------:R-:W-:-:S07]  /*5c90*/  IMAD.MOV.U32 R15, RZ, RZ, -0x1 ;  /* 0xffffffffff0f7424 */ /* 0x000fce00078e00ff */
[----:B------:R-:W-:Y:S05]  /*5ca0*/  WARPSYNC.COLLECTIVE R15, `(.L_x_122) ;  /* 0x000000000f0c7348 */ /* 0x000fea0003c00000 */
[----:B------:R-:W-:Y:S02]  /*5cb0*/  ELECT P6, UR62, PT ;  /* 0x00000000003e782f */ /* 0x000fe400038c0000 */
[----:B------:R-:W-:Y:S01]  /*5cc0*/  MOV R14, UR62 ;  /* 0x0000003e000e7c02 */ /* 0x000fe20008000f00 */
[----:B------:R-:W-:Y:S10]  /*5cd0*/  ENDCOLLECTIVE ;  /* 0x000000000000791b */ /* 0x000ff40003800000 */
.L_x_122:
[----:B------:R-:W-:Y:S05]  /*5ce0*/  BSYNC B1 ;  /* 0x0000000000017941 */ /* 0x000fea0003800000 */
.L_x_121:
[----:B------:R-:W-:Y:S05]  /*5cf0*/  BRA `(.L_x_123) ;  /* 0xfffffff000147947 */ /* 0x000fea000383ffff */
.L_x_102:
[----:B-1----:R1:W2:Y:S02]  /*5d00*/  SYNCS.PHASECHK.TRANS64.TRYWAIT P1, [R7+URZ+0x20], R4 ;  /* 0x00002004070075a7 */ /* 0x0022a4000802017f */
[----:B--2---:R-:W-:Y:S05]  /*5d10*/  @!P1 NANOSLEEP.SYNCS 0x989680 ;  /* 0x009896800000995d */ /* 0x004fea0003900000 */
[----:B------:R-:W2:Y:S02]  /*5d20*/  @!P1 SYNCS.PHASECHK.TRANS64 P1, [R7+URZ+0x20], R4 ;  /* 0x00002004070095a7 */ /* 0x000ea4000802007f */
[----:B--2---:R-:W-:Y:S05]  /*5d30*/  @!P1 BRA `(.L_x_102) ;  /* 0xfffffffc00f09947 */ /* 0x004fea000383ffff */
[----:B------:R-:W-:Y:S05]  /*5d40*/  BRA `(.L_x_124) ;  /* 0xfffffff000487947 */ /* 0x000fea000383ffff */
.L_x_111:
[----:B------:R-:W-:Y:S01]  /*5d50*/  BSSY B0, `(.L_x_125) ;  /* 0x0000006000007945 */ /* 0x000fe20003800000 */
[----:B------:R-:W-:-:S07]  /*5d60*/  IMAD.MOV.U32 R15, RZ, RZ, -0x1 ;  /* 0xffffffffff0f7424 */ /* 0x000fce00078e00ff */
[----:B------:R-:W-:Y:S05]  /*5d70*/  WARPSYNC.COLLECTIVE R15, `(.L_x_126) ;  /* 0x000000000f0c7348 */ /* 0x000fea0003c00000 */
[----:B------:R-:W-:Y:S02]  /*5d80*/  ELECT P6, UR62, PT ;  /* 0x00000000003e782f */ /* 0x000fe400038c0000 */
[----:B------:R-:W-:Y:S01]  /*5d90*/  MOV R14, UR62 ;  /* 0x0000003e000e7c02 */ /* 0x000fe20008000f00 */
[----:B------:R-:W-:Y:S10]  /*5da0*/  ENDCOLLECTIVE ;  /* 0x000000000000791b */ /* 0x000ff40003800000 */
.L_x_126:
[----:B------:R-:W-:Y:S05]  /*5db0*/  BSYNC B0 ;  /* 0x0000000000007941 */ /* 0x000fea0003800000 */
.L_x_125:
[----:B------:R-:W-:Y:S05]  /*5dc0*/  BRA `(.L_x_127) ;  /* 0xfffffff800a07947 */ /* 0x000fea000383ffff */
.L_x_115:
[----:B0-----:R0:W1:Y:S02]  /*5dd0*/  SYNCS.PHASECHK.TRANS64.TRYWAIT P0, [R7+URZ], R2 ;  /* 0x00000002070075a7 */ /* 0x001064000800017f */
[----:B-1----:R-:W-:Y:S05]  /*5de0*/  @!P0 NANOSLEEP.SYNCS 0x989680 ;  /* 0x009896800000895d */ /* 0x002fea0003900000 */
[----:B------:R-:W1:Y:S02]  /*5df0*/  @!P0 SYNCS.PHASECHK.TRANS64 P0, [R7+URZ], R2 ;  /* 0x00000002070085a7 */ /* 0x000e64000800007f */
[----:B-1----:R-:W-:Y:S05]  /*5e00*/  @!P0 BRA `(.L_x_115) ;  /* 0xfffffffc00f08947 */ /* 0x002fea000383ffff */
[----:B------:R-:W-:Y:S05]  /*5e10*/  BRA `(.L_x_128) ;  /* 0xfffffff800e47947 */ /* 0x000fea000383ffff */
.L_x_116:
[----:B0-----:R0:W1:Y:S02]  /*5e20*/  SYNCS.PHASECHK.TRANS64.TRYWAIT P0, [R9+URZ], R4 ;  /* 0x00000004090075a7 */ /* 0x001064000800017f */
[----:B-1----:R-:W-:Y:S05]  /*5e30*/  @!P0 NANOSLEEP.SYNCS 0x989680 ;  /* 0x009896800000895d */ /* 0x002fea0003900000 */
[----:B------:R-:W1:Y:S02]  /*5e40*/  @!P0 SYNCS.PHASECHK.TRANS64 P0, [R9+URZ], R4 ;  /* 0x00000004090085a7 */ /* 0x000e64000800007f */
[----:B-1----:R-:W-:Y:S05]  /*5e50*/  @!P0 BRA `(.L_x_116) ;  /* 0xfffffffc00f08947 */ /* 0x002fea000383ffff */
[----:B------:R-:W-:Y:S05]  /*5e60*/  BRA `(.L_x_129) ;  /* 0xfffffff800f47947 */ /* 0x000fea000383ffff */
.L_x_117:
[----:B-1----:R1:W2:Y:S02]  /*5e70*/  SYNCS.PHASECHK.TRANS64.TRYWAIT P0, [R6+URZ], R5 ;  /* 0x00000005060075a7 */ /* 0x0022a4000800017f */
[----:B--2---:R-:W-:Y:S05]  /*5e80*/  @!P0 NANOSLEEP.SYNCS 0x989680 ;  /* 0x009896800000895d */ /* 0x004fea0003900000 */
[----:B------:R-:W2:Y:S02]  /*5e90*/  @!P0 SYNCS.PHASECHK.TRANS64 P0, [R6+URZ], R5 ;  /* 0x00000005060085a7 */ /* 0x000ea4000800007f */
[----:B--2---:R-:W-:Y:S05]  /*5ea0*/  @!P0 BRA `(.L_x_117) ;  /* 0xfffffffc00f08947 */ /* 0x004fea000383ffff */
[----:B------:R-:W-:Y:S05]  /*5eb0*/  BRA `(.L_x_130) ;  /* 0xfffffff800fc7947 */ /* 0x000fea000383ffff */
.L_x_131:
[----:B------:R-:W-:-:S00]  /*5ec0*/  BRA `(.L_x_131) ;  /* 0xfffffffc00fc7947 */ /* 0x000fc0000383ffff */
[----:B------:R-:W-:-:S00]  /*5ed0*/  NOP ;  /* 0x0000000000007918 */ /* 0x000fc00000000000 */
        /* <DEDUP_REMOVED lines=10> */
.L_x_132:


//--------------------- .nv.global.init           --------------------------
	.section	.nv.global.init,"aw",@progbits
.nv.global.init:
	.type		$str$22,@object
	.size		$str$22,($str$23 - $str$22)
$str$22:
        /*0000*/ 	.byte	0x6b, 0x5f, 0x74, 0x69, 0x6c, 0x65, 0x5f, 0x63, 0x6f, 0x75, 0x6e, 0x74, 0x20, 0x3e, 0x3d, 0x20
        /*0010*/ 	.byte	0x31, 0x00
	.type		$str$23,@object
	.size		$str$23,(__unnamed_1 - $str$23)
$str$23:
        /*0012*/ 	.byte	0x2f, 0x74, 0x6d, 0x70, 0x2f, 0x63, 0x75, 0x74, 0x6c, 0x61, 0x73, 0x73, 0x5f, 0x73, 0x77, 0x65
        /*0022*/ 	.byte	0x65, 0x70, 0x5f, 0x73, 0x72, 0x63, 0x2f, 0x69, 0x6e, 0x63, 0x6c, 0x75, 0x64, 0x65, 0x2f, 0x63
        /*0032*/ 	.byte	0x75, 0x74, 0x6c, 0x61, 0x73, 0x73, 0x2f, 0x67, 0x65, 0x6d, 0x6d, 0x2f, 0x63, 0x6f, 0x6c, 0x6c
        /*0042*/ 	.byte	0x65, 0x63, 0x74, 0x69, 0x76, 0x65, 0x2f, 0x73, 0x6d, 0x39, 0x30, 0x5f, 0x6d, 0x6d, 0x61, 0x5f
        /*0052*/ 	.byte	0x74, 0x6d, 0x61, 0x5f, 0x67, 0x6d, 0x6d, 0x61, 0x5f, 0x73, 0x73, 0x5f, 0x77, 0x61, 0x72, 0x70
        /*0062*/ 	.byte	0x73, 0x70, 0x65, 0x63, 0x69, 0x61, 0x6c, 0x69, 0x7a, 0x65, 0x64, 0x2e, 0x68, 0x70, 0x70, 0x00
	.type		__unnamed_1,@object
	.size		__unnamed_1,(.L_0 - __unnamed_1)
__unnamed_1:
        /*0072*/ 	.byte	0x76, 0x6f, 0x69, 0x64, 0x20, 0x63, 0x75, 0x74, 0x6c, 0x61, 0x73, 0x73, 0x3a, 0x3a, 0x67, 0x65
        /* <DEDUP_REMOVED lines=176> */
        /*0b82*/ 	.byte	0x65, 0x6e, 0x74, 0x69, 0x74, 0x79, 0x5d, 0x00
.L_0:


//--------------------- .nv.shared._ZN7cutlass13device_kernelINS_4gemm6kernel13GemmUniversalIN4cute5tupleIJiiiiEEENS1_10collective13CollectiveMmaINS1_34MainloopSm90TmaGmmaWarpSpecializedILi4ENS5_IJNS4_1CILi1EEESB_SB_EEENS1_32KernelTmaWarpSpecializedPingpongEEENS5_IJNSA_ILi64EEESF_NSA_ILi32EEEEEENS_10tfloat32_tENS5_IJlSB_lEEESI_SJ_NS4_8TiledMMAINS4_8MMA_AtomIJNS4_4SM904GMMA29MMA_64x64x8_F32TF32TF32_SS_TNILNSN_7ScaleInE1ELSP_1EEEEEENS4_6LayoutISC_NS5_IJNSA_ILi0EEEST_ST_EEEEENS5_IJNS4_10UnderscoreESW_SW_EEEEENS4_13SM90_TMA_LOADENS4_14ComposedLayoutINS4_7SwizzleILi3ELi4ELi3EEENS4_18smem_ptr_flag_bitsILi32EEENSS_INS5_IJNSA_ILi8EEESG_EEENS5_IJSG_SB_EEEEEEEvNS4_8identityESZ_S19_vS1A_EENS_8epilogue10collective6detail29Sm90TmaWarpSpecializedAdapterINS1D_15DefaultEpilogueISI_SJ_SJ_NS1C_6thread17LinearCombinationISI_Li1EffLNS1H_9ScaleType4KindE0ELNS_15FloatRoundStyleE2ESI_EENS1_15EpilogueDefaultEEEEEvvEEEEvNT_6ParamsE --------------------------
	.section	.nv.shared._ZN7cutlass13device_kernelINS_4gemm6kernel13GemmUniversalIN4cute5tupleIJiiiiEEENS1_10collective13CollectiveMmaINS1_34MainloopSm90TmaGmmaWarpSpecializedILi4ENS5_IJNS4_1CILi1EEESB_SB_EEENS1_32KernelTmaWarpSpecializedPingpongEEENS5_IJNSA_ILi64EEESF_NSA_ILi32EEEEEENS_10tfloat32_tENS5_IJlSB_lEEESI_SJ_NS4_8TiledMMAINS4_8MMA_AtomIJNS4_4SM904GMMA29MMA_64x64x8_F32TF32TF32_SS_TNILNSN_7ScaleInE1ELSP_1EEEEEENS4_6LayoutISC_NS5_IJNSA_ILi0EEEST_ST_EEEEENS5_IJNS4_10UnderscoreESW_SW_EEEEENS4_13SM90_TMA_LOADENS4_14ComposedLayoutINS4_7SwizzleILi3ELi4ELi3EEENS4_18smem_ptr_flag_bitsILi32EEENSS_INS5_IJNSA_ILi8EEESG_EEENS5_IJSG_SB_EEEEEEEvNS4_8identityESZ_S19_vS1A_EENS_8epilogue10collective6detail29Sm90TmaWarpSpecializedAdapterINS1D_15DefaultEpilogueISI_SJ_SJ_NS1C_6thread17LinearCombinationISI_Li1EffLNS1H_9ScaleType4KindE0ELNS_15FloatRoundStyleE2ESI_EENS1_15EpilogueDefaultEEEEEvvEEEEvNT_6ParamsE,"aw",@nobits
	.sectionflags	@""
	.align	16
	.zero		1024


//--------------------- .nv.shared.reserved.0     --------------------------
	.section	.nv.shared.reserved.0,"aw",@nobits
	.weak		__nv_reservedSMEM_offset_0_alias
	.size		__nv_reservedSMEM_offset_0_alias, 0, 0
	.other		__nv_reservedSMEM_offset_0_alias,@"STO_CUDA_RESERVED_SHARED STV_DEFAULT"
__nv_reservedSMEM_offset_0_alias:
	.zero		0


//--------------------- .nv.global                --------------------------
	.section	.nv.global,"aw",@nobits
.nv.global:
	.type		_ZN40_INTERNAL_95089d87_4_k_cu_c90ddc88_326554cute1_E,@object
	.size		_ZN40_INTERNAL_95089d87_4_k_cu_c90ddc88_326554cute1_E,(_ZN40_INTERNAL_95089d87_4_k_cu_c90ddc88_326554cuda3std3__45__cpo6cbeginE - _ZN40_INTERNAL_95089d87_4_k_cu_c90ddc88_326554cute1_E)
_ZN40_INTERNAL_95089d87_4_k_cu_c90ddc88_326554cute1_E:
	.zero		1
	.type		_ZN40_INTERNAL_95089d87_4_k_cu_c90ddc88_326554cuda3std3__45__cpo6cbeginE,@object
	.size		_ZN40_INTERNAL_95089d87_4_k_cu_c90ddc88_326554cuda3std3__45__cpo6cbeginE,(_ZN40_INTERNAL_95089d87_4_k_cu_c90ddc88_326554cuda3std3__48in_placeE - _ZN40_INTERNAL_95089d87_4_k_cu_c90ddc88_326554cuda3std3__45__cpo6cbeginE)
_ZN40_INTERNAL_95089d87_4_k_cu_c90ddc88_326554cuda3std3__45__cpo6cbeginE:
	.zero		1
	.type		_ZN40_INTERNAL_95089d87_4_k_cu_c90ddc88_326554cuda3std3__48in_placeE,@object
	.size		_ZN40_INTERNAL_95089d87_4_k_cu_c90ddc88_326554cuda3std3__48in_placeE,(_ZN40_INTERNAL_95089d87_4_k_cu_c90ddc88_326554cuda3std6ranges3__45__cpo9iter_moveE - _ZN40_INTERNAL_95089d87_4_k_cu_c90ddc88_326554cuda3std3__48in_placeE)
_ZN40_INTERNAL_95089d87_4_k_cu_c90ddc88_326554cuda3std3__48in_placeE:
	.zero		1
	.type		_ZN40_INTERNAL_95089d87_4_k_cu_c90ddc88_326554cuda3std6ranges3__45__cpo9iter_moveE,@object
	.size		_ZN40_INTERNAL_95089d87_4_k_cu_c90ddc88_326554cuda3std6ranges3__45__cpo9iter_moveE,(_ZN40_INTERNAL_95089d87_4_k_cu_c90ddc88_326554cuda3std3__45__cpo5beginE - _ZN40_INTERNAL_95089d87_4_k_cu_c90ddc88_326554cuda3std6ranges3__45__cpo9iter_moveE)
_ZN40_INTERNAL_95089d87_4_k_cu_c90ddc88_326554cuda3std6ranges3__45__cpo9iter_moveE:
	.zero		1
	.type		_ZN40_INTERNAL_95089d87_4_k_cu_c90ddc88_326554cuda3std3__45__cpo5beginE,@object
	.size		_ZN40_INTERNAL_95089d87_4_k_cu_c90ddc88_326554cuda3std3__45__cpo5beginE,(_ZN40_INTERNAL_95089d87_4_k_cu_c90ddc88_326554cuda3std3__442_GLOBAL__N__95089d87_4_k_cu_c90ddc88_326556ignoreE - _ZN40_INTERNAL_95089d87_4_k_cu_c90ddc88_326554cuda3std3__45__cpo5beginE)
_ZN40_INTERNAL_95089d87_4_k_cu_c90ddc88_326554cuda3std3__45__cpo5beginE:
	.zero		1
	.type		_ZN40_INTERNAL_95089d87_4_k_cu_c90ddc88_326554cuda3std3__442_GLOBAL__N__95089d87_4_k_cu_c90ddc88_326556ignoreE,@object
	.size		_ZN40_INTERNAL_95089d87_4_k_cu_c90ddc88_326554cuda3std3__442_GLOBAL__N__95089d87_4_k_cu_c90ddc88_326556ignoreE,(_ZN40_INTERNAL_95089d87_4_k_cu_c90ddc88_326554cute7productE - _ZN40_INTERNAL_95089d87_4_k_cu_c90ddc88_326554cuda3std3__442_GLOBAL__N__95089d87_4_k_cu_c90ddc88_326556ignoreE)
_ZN40_INTERNAL_95089d87_4_k_cu_c90ddc88_326554cuda3std3__442_GLOBAL__N__95089d87_4_k_cu_c90ddc88_326556ignoreE:
	.zero		1
	.type		_ZN40_INTERNAL_95089d87_4_k_cu_c90ddc88_326554cute7productE,@object
	.size		_ZN40_INTERNAL_95089d87_4_k_cu_c90ddc88_326554cute7productE,(_ZN40_INTERNAL_95089d87_4_k_cu_c90ddc88_326554cuda3std3__45__cpo3endE - _ZN40_INTERNAL_95089d87_4_k_cu_c90ddc88_326554cute7productE)
_ZN40_INTERNAL_95089d87_4_k_cu_c90ddc88_326554cute7productE:
	.zero		1
	.type		_ZN40_INTERNAL_95089d87_4_k_cu_c90ddc88_326554cuda3std3__45__cpo3endE,@object
	.size		_ZN40_INTERNAL_95089d87_4_k_cu_c90ddc88_326554cuda3std3__45__cpo3endE,(_ZN40_INTERNAL_95089d87_4_k_cu_c90ddc88_326554cuda3std3__419piecewise_constructE - _ZN40_INTERNAL_95089d87_4_k_cu_c90ddc88_326554cuda3std3__45__cpo3endE)
_ZN40_INTERNAL_95089d87_4_k_cu_c90ddc88_326554cuda3std3__45__cpo3endE:
	.zero		1
	.type		_ZN40_INTERNAL_95089d87_4_k_cu_c90ddc88_326554cuda3std3__419piecewise_constructE,@object
	.size		_ZN40_INTERNAL_95089d87_4_k_cu_c90ddc88_326554cuda3std3__419piecewise_constructE,(_ZN40_INTERNAL_95089d87_4_k_cu_c90ddc88_326554cuda3std3__45__cpo4cendE - _ZN40_INTERNAL_95089d87_4_k_cu_c90ddc88_326554cuda3std3__419piecewise_constructE)
_ZN40_INTERNAL_95089d87_4_k_cu_c90ddc88_326554cuda3std3__419piecewise_constructE:
	.zero		1
	.type		_ZN40_INTERNAL_95089d87_4_k_cu_c90ddc88_326554cuda3std3__45__cpo4cendE,@object
	.size		_ZN40_INTERNAL_95089d87_4_k_cu_c90ddc88_326554cuda3std3__45__cpo4cendE,(_ZN40_INTERNAL_95089d87_4_k_cu_c90ddc88_326554cuda3std6ranges3__45__cpo4swapE - _ZN40_INTERNAL_95089d87_4_k_cu_c90ddc88_326554cuda3std3__45__cpo4cendE)
_ZN40_INTERNAL_95089d87_4_k_cu_c90ddc88_326554cuda3std3__45__cpo4cendE:
	.zero		1
	.type		_ZN40_INTERNAL_95089d87_4_k_cu_c90ddc88_326554cuda3std6ranges3__45__cpo4swapE,@object
	.size		_ZN40_INTERNAL_95089d87_4_k_cu_c90ddc88_326554cuda3std6ranges3__45__cpo4swapE,(.L_8 - _ZN40_INTERNAL_95089d87_4_k_cu_c90ddc88_326554cuda3std6ranges3__45__cpo4swapE)
_ZN40_INTERNAL_95089d87_4_k_cu_c90ddc88_326554cuda3std6ranges3__45__cpo4swapE:
	.zero		1
.L_8:


//--------------------- .nv.constant0._ZN7cutlass13device_kernelINS_4gemm6kernel13GemmUniversalIN4cute5tupleIJiiiiEEENS1_10collective13CollectiveMmaINS1_34MainloopSm90TmaGmmaWarpSpecializedILi4ENS5_IJNS4_1CILi1EEESB_SB_EEENS1_32KernelTmaWarpSpecializedPingpongEEENS5_IJNSA_ILi64EEESF_NSA_ILi32EEEEEENS_10tfloat32_tENS5_IJlSB_lEEESI_SJ_NS4_8TiledMMAINS4_8MMA_AtomIJNS4_4SM904GMMA29MMA_64x64x8_F32TF32TF32_SS_TNILNSN_7ScaleInE1ELSP_1EEEEEENS4_6LayoutISC_NS5_IJNSA_ILi0EEEST_ST_EEEEENS5_IJNS4_10UnderscoreESW_SW_EEEEENS4_13SM90_TMA_LOADENS4_14ComposedLayoutINS4_7SwizzleILi3ELi4ELi3EEENS4_18smem_ptr_flag_bitsILi32EEENSS_INS5_IJNSA_ILi8EEESG_EEENS5_IJSG_SB_EEEEEEEvNS4_8identityESZ_S19_vS1A_EENS_8epilogue10collective6detail29Sm90TmaWarpSpecializedAdapterINS1D_15DefaultEpilogueISI_SJ_SJ_NS1C_6thread17LinearCombinationISI_Li1EffLNS1H_9ScaleType4KindE0ELNS_15FloatRoundStyleE2ESI_EENS1_15EpilogueDefaultEEEEEvvEEEEvNT_6ParamsE --------------------------
	.section	.nv.constant0._ZN7cutlass13device_kernelINS_4gemm6kernel13GemmUniversalIN4cute5tupleIJiiiiEEENS1_10collective13CollectiveMmaINS1_34MainloopSm90TmaGmmaWarpSpecializedILi4ENS5_IJNS4_1CILi1EEESB_SB_EEENS1_32KernelTmaWarpSpecializedPingpongEEENS5_IJNSA_ILi64EEESF_NSA_ILi32EEEEEENS_10tfloat32_tENS5_IJlSB_lEEESI_SJ_NS4_8TiledMMAINS4_8MMA_AtomIJNS4_4SM904GMMA29MMA_64x64x8_F32TF32TF32_SS_TNILNSN_7ScaleInE1ELSP_1EEEEEENS4_6LayoutISC_NS5_IJNSA_ILi0EEEST_ST_EEEEENS5_IJNS4_10UnderscoreESW_SW_EEEEENS4_13SM90_TMA_LOADENS4_14ComposedLayoutINS4_7SwizzleILi3ELi4ELi3EEENS4_18smem_ptr_flag_bitsILi32EEENSS_INS5_IJNSA_ILi8EEESG_EEENS5_IJSG_SB_EEEEEEEvNS4_8identityESZ_S19_vS1A_EENS_8epilogue10collective6detail29Sm90TmaWarpSpecializedAdapterINS1D_15DefaultEpilogueISI_SJ_SJ_NS1C_6thread17LinearCombinationISI_Li1EffLNS1H_9ScaleType4KindE0ELNS_15FloatRoundStyleE2ESI_EENS1_15EpilogueDefaultEEEEEvvEEEEvNT_6ParamsE,"a",@progbits
	.sectionflags	@""
	.align	4
.nv.constant0._ZN7cutlass13device_kernelINS_4gemm6kernel13GemmUniversalIN4cute5tupleIJiiiiEEENS1_10collective13CollectiveMmaINS1_34MainloopSm90TmaGmmaWarpSpecializedILi4ENS5_IJNS4_1CILi1EEESB_SB_EEENS1_32KernelTmaWarpSpecializedPingpongEEENS5_IJNSA_ILi64EEESF_NSA_ILi32EEEEEENS_10tfloat32_tENS5_IJlSB_lEEESI_SJ_NS4_8TiledMMAINS4_8MMA_AtomIJNS4_4SM904GMMA29MMA_64x64x8_F32TF32TF32_SS_TNILNSN_7ScaleInE1ELSP_1EEEEEENS4_6LayoutISC_NS5_IJNSA_ILi0EEEST_ST_EEEEENS5_IJNS4_10UnderscoreESW_SW_EEEEENS4_13SM90_TMA_LOADENS4_14ComposedLayoutINS4_7SwizzleILi3ELi4ELi3EEENS4_18smem_ptr_flag_bitsILi32EEENSS_INS5_IJNSA_ILi8EEESG_EEENS5_IJSG_SB_EEEEEEEvNS4_8identityESZ_S19_vS1A_EENS_8epilogue10collective6detail29Sm90TmaWarpSpecializedAdapterINS1D_15DefaultEpilogueISI_SJ_SJ_NS1C_6thread17LinearCombinationISI_Li1EffLNS1H_9ScaleType4KindE0ELNS_15FloatRoundStyleE2ESI_EENS1_15EpilogueDefaultEEEEEvvEEEEvNT_6ParamsE:
	.zero		1664


//--------------------- SYMBOLS --------------------------

	.type		.nv.reservedSmem.offset0,@object
	.size		.nv.reservedSmem.offset0,0x4
	.type		__assertfail,@function
